//
// Generated by NVIDIA NVVM Compiler
//
// Compiler Build ID: CL-36424714
// Cuda compilation tools, release 13.0, V13.0.88
// Based on NVVM 20.0.0
//

.version 9.0
.target sm_100
.address_size 64

	// .globl	_Z18sha256_mine_kernelPKhPKjjjS2_P12MiningResultPj
.const .align 4 .b8 K[256] = {152, 47, 138, 66, 145, 68, 55, 113, 207, 251, 192, 181, 165, 219, 181, 233, 91, 194, 86, 57, 241, 17, 241, 89, 164, 130, 63, 146, 213, 94, 28, 171, 152, 170, 7, 216, 1, 91, 131, 18, 190, 133, 49, 36, 195, 125, 12, 85, 116, 93, 190, 114, 254, 177, 222, 128, 167, 6, 220, 155, 116, 241, 155, 193, 193, 105, 155, 228, 134, 71, 190, 239, 198, 157, 193, 15, 204, 161, 12, 36, 111, 44, 233, 45, 170, 132, 116, 74, 220, 169, 176, 92, 218, 136, 249, 118, 82, 81, 62, 152, 109, 198, 49, 168, 200, 39, 3, 176, 199, 127, 89, 191, 243, 11, 224, 198, 71, 145, 167, 213, 81, 99, 202, 6, 103, 41, 41, 20, 133, 10, 183, 39, 56, 33, 27, 46, 252, 109, 44, 77, 19, 13, 56, 83, 84, 115, 10, 101, 187, 10, 106, 118, 46, 201, 194, 129, 133, 44, 114, 146, 161, 232, 191, 162, 75, 102, 26, 168, 112, 139, 75, 194, 163, 81, 108, 199, 25, 232, 146, 209, 36, 6, 153, 214, 133, 53, 14, 244, 112, 160, 106, 16, 22, 193, 164, 25, 8, 108, 55, 30, 76, 119, 72, 39, 181, 188, 176, 52, 179, 12, 28, 57, 74, 170, 216, 78, 79, 202, 156, 91, 243, 111, 46, 104, 238, 130, 143, 116, 111, 99, 165, 120, 20, 120, 200, 132, 8, 2, 199, 140, 250, 255, 190, 144, 235, 108, 80, 164, 247, 163, 249, 190, 242, 120, 113, 198};
.const .align 4 .b8 H0[32] = {103, 230, 9, 106, 133, 174, 103, 187, 114, 243, 110, 60, 58, 245, 79, 165, 127, 82, 14, 81, 140, 104, 5, 155, 171, 217, 131, 31, 25, 205, 224, 91};

.visible .entry _Z18sha256_mine_kernelPKhPKjjjS2_P12MiningResultPj(
	.param .u64 .ptr .align 1 _Z18sha256_mine_kernelPKhPKjjjS2_P12MiningResultPj_param_0,
	.param .u64 .ptr .align 1 _Z18sha256_mine_kernelPKhPKjjjS2_P12MiningResultPj_param_1,
	.param .u32 _Z18sha256_mine_kernelPKhPKjjjS2_P12MiningResultPj_param_2,
	.param .u32 _Z18sha256_mine_kernelPKhPKjjjS2_P12MiningResultPj_param_3,
	.param .u64 .ptr .align 1 _Z18sha256_mine_kernelPKhPKjjjS2_P12MiningResultPj_param_4,
	.param .u64 .ptr .align 1 _Z18sha256_mine_kernelPKhPKjjjS2_P12MiningResultPj_param_5,
	.param .u64 .ptr .align 1 _Z18sha256_mine_kernelPKhPKjjjS2_P12MiningResultPj_param_6
)
{
	.reg .pred 	%p<18>;
	.reg .b32 	%r<1658>;
	.reg .b64 	%rd<9>;

	ld.param.u32 	%r19, [_Z18sha256_mine_kernelPKhPKjjjS2_P12MiningResultPj_param_2];
	ld.param.u32 	%r20, [_Z18sha256_mine_kernelPKhPKjjjS2_P12MiningResultPj_param_3];
	ld.param.u64 	%rd4, [_Z18sha256_mine_kernelPKhPKjjjS2_P12MiningResultPj_param_4];
	ld.param.u64 	%rd2, [_Z18sha256_mine_kernelPKhPKjjjS2_P12MiningResultPj_param_5];
	ld.param.u64 	%rd3, [_Z18sha256_mine_kernelPKhPKjjjS2_P12MiningResultPj_param_6];
	cvta.to.global.u64 	%rd1, %rd4;
	mov.u32 	%r21, %ctaid.x;
	mov.u32 	%r22, %ntid.x;
	mov.u32 	%r23, %tid.x;
	mad.lo.s32 	%r1, %r21, %r22, %r23;
	setp.ge.u32 	%p1, %r1, %r20;
	@%p1 bra 	$L__BB0_18;
	add.s32 	%r2, %r19, %r1;
	ld.const.u32 	%r24, [H0];
	ld.const.u32 	%r25, [H0+4];
	ld.const.u32 	%r26, [H0+8];
	ld.const.u32 	%r27, [H0+12];
	ld.const.u32 	%r28, [H0+16];
	ld.const.u32 	%r29, [H0+20];
	ld.const.u32 	%r30, [H0+24];
	ld.const.u32 	%r31, [H0+28];
	shf.l.wrap.b32 	%r32, %r28, %r28, 26;
	shf.l.wrap.b32 	%r33, %r28, %r28, 21;
	xor.b32  	%r34, %r32, %r33;
	shf.l.wrap.b32 	%r35, %r28, %r28, 7;
	xor.b32  	%r36, %r34, %r35;
	and.b32  	%r37, %r28, %r29;
	not.b32 	%r38, %r28;
	and.b32  	%r39, %r30, %r38;
	or.b32  	%r40, %r37, %r39;
	ld.const.u32 	%r41, [K];
	add.s32 	%r42, %r40, %r31;
	add.s32 	%r43, %r42, %r36;
	add.s32 	%r44, %r43, %r41;
	shf.l.wrap.b32 	%r45, %r24, %r24, 30;
	shf.l.wrap.b32 	%r46, %r24, %r24, 19;
	xor.b32  	%r47, %r45, %r46;
	shf.l.wrap.b32 	%r48, %r24, %r24, 10;
	xor.b32  	%r49, %r47, %r48;
	xor.b32  	%r50, %r25, %r26;
	and.b32  	%r51, %r24, %r50;
	and.b32  	%r52, %r25, %r26;
	xor.b32  	%r53, %r51, %r52;
	add.s32 	%r54, %r49, %r53;
	add.s32 	%r55, %r44, %r27;
	add.s32 	%r56, %r54, %r44;
	shf.l.wrap.b32 	%r57, %r55, %r55, 26;
	shf.l.wrap.b32 	%r58, %r55, %r55, 21;
	xor.b32  	%r59, %r57, %r58;
	shf.l.wrap.b32 	%r60, %r55, %r55, 7;
	xor.b32  	%r61, %r59, %r60;
	and.b32  	%r62, %r55, %r28;
	not.b32 	%r63, %r55;
	and.b32  	%r64, %r29, %r63;
	or.b32  	%r65, %r62, %r64;
	ld.const.u32 	%r66, [K+4];
	add.s32 	%r67, %r65, %r30;
	add.s32 	%r68, %r67, %r61;
	add.s32 	%r69, %r68, %r66;
	shf.l.wrap.b32 	%r70, %r56, %r56, 30;
	shf.l.wrap.b32 	%r71, %r56, %r56, 19;
	xor.b32  	%r72, %r70, %r71;
	shf.l.wrap.b32 	%r73, %r56, %r56, 10;
	xor.b32  	%r74, %r72, %r73;
	xor.b32  	%r75, %r24, %r25;
	and.b32  	%r76, %r56, %r75;
	and.b32  	%r77, %r24, %r25;
	xor.b32  	%r78, %r76, %r77;
	add.s32 	%r79, %r74, %r78;
	add.s32 	%r80, %r69, %r26;
	add.s32 	%r81, %r79, %r69;
	shf.l.wrap.b32 	%r82, %r80, %r80, 26;
	shf.l.wrap.b32 	%r83, %r80, %r80, 21;
	xor.b32  	%r84, %r82, %r83;
	shf.l.wrap.b32 	%r85, %r80, %r80, 7;
	xor.b32  	%r86, %r84, %r85;
	and.b32  	%r87, %r80, %r55;
	not.b32 	%r88, %r80;
	and.b32  	%r89, %r28, %r88;
	or.b32  	%r90, %r87, %r89;
	ld.const.u32 	%r91, [K+8];
	add.s32 	%r92, %r90, %r29;
	add.s32 	%r93, %r92, %r86;
	add.s32 	%r94, %r93, %r91;
	shf.l.wrap.b32 	%r95, %r81, %r81, 30;
	shf.l.wrap.b32 	%r96, %r81, %r81, 19;
	xor.b32  	%r97, %r95, %r96;
	shf.l.wrap.b32 	%r98, %r81, %r81, 10;
	xor.b32  	%r99, %r97, %r98;
	xor.b32  	%r100, %r56, %r24;
	and.b32  	%r101, %r81, %r100;
	and.b32  	%r102, %r56, %r24;
	xor.b32  	%r103, %r101, %r102;
	add.s32 	%r104, %r99, %r103;
	add.s32 	%r105, %r94, %r25;
	add.s32 	%r106, %r104, %r94;
	shf.l.wrap.b32 	%r107, %r105, %r105, 26;
	shf.l.wrap.b32 	%r108, %r105, %r105, 21;
	xor.b32  	%r109, %r107, %r108;
	shf.l.wrap.b32 	%r110, %r105, %r105, 7;
	xor.b32  	%r111, %r109, %r110;
	and.b32  	%r112, %r105, %r80;
	not.b32 	%r113, %r105;
	and.b32  	%r114, %r55, %r113;
	or.b32  	%r115, %r112, %r114;
	ld.const.u32 	%r116, [K+12];
	add.s32 	%r117, %r115, %r28;
	add.s32 	%r118, %r117, %r111;
	add.s32 	%r119, %r118, %r116;
	shf.l.wrap.b32 	%r120, %r106, %r106, 30;
	shf.l.wrap.b32 	%r121, %r106, %r106, 19;
	xor.b32  	%r122, %r120, %r121;
	shf.l.wrap.b32 	%r123, %r106, %r106, 10;
	xor.b32  	%r124, %r122, %r123;
	xor.b32  	%r125, %r81, %r56;
	and.b32  	%r126, %r106, %r125;
	and.b32  	%r127, %r81, %r56;
	xor.b32  	%r128, %r126, %r127;
	add.s32 	%r129, %r124, %r128;
	add.s32 	%r130, %r119, %r24;
	add.s32 	%r131, %r129, %r119;
	shf.l.wrap.b32 	%r132, %r130, %r130, 26;
	shf.l.wrap.b32 	%r133, %r130, %r130, 21;
	xor.b32  	%r134, %r132, %r133;
	shf.l.wrap.b32 	%r135, %r130, %r130, 7;
	xor.b32  	%r136, %r134, %r135;
	and.b32  	%r137, %r130, %r105;
	not.b32 	%r138, %r130;
	and.b32  	%r139, %r80, %r138;
	or.b32  	%r140, %r137, %r139;
	ld.const.u32 	%r141, [K+16];
	add.s32 	%r142, %r140, %r55;
	add.s32 	%r143, %r142, %r136;
	add.s32 	%r144, %r143, %r141;
	shf.l.wrap.b32 	%r145, %r131, %r131, 30;
	shf.l.wrap.b32 	%r146, %r131, %r131, 19;
	xor.b32  	%r147, %r145, %r146;
	shf.l.wrap.b32 	%r148, %r131, %r131, 10;
	xor.b32  	%r149, %r147, %r148;
	xor.b32  	%r150, %r106, %r81;
	and.b32  	%r151, %r131, %r150;
	and.b32  	%r152, %r106, %r81;
	xor.b32  	%r153, %r151, %r152;
	add.s32 	%r154, %r149, %r153;
	add.s32 	%r155, %r144, %r56;
	add.s32 	%r156, %r154, %r144;
	shf.l.wrap.b32 	%r157, %r155, %r155, 26;
	shf.l.wrap.b32 	%r158, %r155, %r155, 21;
	xor.b32  	%r159, %r157, %r158;
	shf.l.wrap.b32 	%r160, %r155, %r155, 7;
	xor.b32  	%r161, %r159, %r160;
	and.b32  	%r162, %r155, %r130;
	not.b32 	%r163, %r155;
	and.b32  	%r164, %r105, %r163;
	or.b32  	%r165, %r162, %r164;
	ld.const.u32 	%r166, [K+20];
	add.s32 	%r167, %r165, %r80;
	add.s32 	%r168, %r167, %r161;
	add.s32 	%r169, %r168, %r166;
	shf.l.wrap.b32 	%r170, %r156, %r156, 30;
	shf.l.wrap.b32 	%r171, %r156, %r156, 19;
	xor.b32  	%r172, %r170, %r171;
	shf.l.wrap.b32 	%r173, %r156, %r156, 10;
	xor.b32  	%r174, %r172, %r173;
	xor.b32  	%r175, %r131, %r106;
	and.b32  	%r176, %r156, %r175;
	and.b32  	%r177, %r131, %r106;
	xor.b32  	%r178, %r176, %r177;
	add.s32 	%r179, %r174, %r178;
	add.s32 	%r180, %r169, %r81;
	add.s32 	%r181, %r179, %r169;
	shf.l.wrap.b32 	%r182, %r180, %r180, 26;
	shf.l.wrap.b32 	%r183, %r180, %r180, 21;
	xor.b32  	%r184, %r182, %r183;
	shf.l.wrap.b32 	%r185, %r180, %r180, 7;
	xor.b32  	%r186, %r184, %r185;
	and.b32  	%r187, %r180, %r155;
	not.b32 	%r188, %r180;
	and.b32  	%r189, %r130, %r188;
	or.b32  	%r190, %r187, %r189;
	ld.const.u32 	%r191, [K+24];
	add.s32 	%r192, %r190, %r105;
	add.s32 	%r193, %r192, %r186;
	add.s32 	%r194, %r193, %r191;
	shf.l.wrap.b32 	%r195, %r181, %r181, 30;
	shf.l.wrap.b32 	%r196, %r181, %r181, 19;
	xor.b32  	%r197, %r195, %r196;
	shf.l.wrap.b32 	%r198, %r181, %r181, 10;
	xor.b32  	%r199, %r197, %r198;
	xor.b32  	%r200, %r156, %r131;
	and.b32  	%r201, %r181, %r200;
	and.b32  	%r202, %r156, %r131;
	xor.b32  	%r203, %r201, %r202;
	add.s32 	%r204, %r199, %r203;
	add.s32 	%r205, %r194, %r106;
	add.s32 	%r206, %r204, %r194;
	shf.l.wrap.b32 	%r207, %r205, %r205, 26;
	shf.l.wrap.b32 	%r208, %r205, %r205, 21;
	xor.b32  	%r209, %r207, %r208;
	shf.l.wrap.b32 	%r210, %r205, %r205, 7;
	xor.b32  	%r211, %r209, %r210;
	and.b32  	%r212, %r205, %r180;
	not.b32 	%r213, %r205;
	and.b32  	%r214, %r155, %r213;
	or.b32  	%r215, %r212, %r214;
	ld.const.u32 	%r216, [K+28];
	add.s32 	%r217, %r215, %r130;
	add.s32 	%r218, %r217, %r211;
	add.s32 	%r219, %r218, %r216;
	shf.l.wrap.b32 	%r220, %r206, %r206, 30;
	shf.l.wrap.b32 	%r221, %r206, %r206, 19;
	xor.b32  	%r222, %r220, %r221;
	shf.l.wrap.b32 	%r223, %r206, %r206, 10;
	xor.b32  	%r224, %r222, %r223;
	xor.b32  	%r225, %r181, %r156;
	and.b32  	%r226, %r206, %r225;
	and.b32  	%r227, %r181, %r156;
	xor.b32  	%r228, %r226, %r227;
	add.s32 	%r229, %r224, %r228;
	add.s32 	%r230, %r219, %r131;
	add.s32 	%r231, %r229, %r219;
	shf.l.wrap.b32 	%r232, %r230, %r230, 26;
	shf.l.wrap.b32 	%r233, %r230, %r230, 21;
	xor.b32  	%r234, %r232, %r233;
	shf.l.wrap.b32 	%r235, %r230, %r230, 7;
	xor.b32  	%r236, %r234, %r235;
	and.b32  	%r237, %r230, %r205;
	not.b32 	%r238, %r230;
	and.b32  	%r239, %r180, %r238;
	or.b32  	%r240, %r237, %r239;
	ld.const.u32 	%r241, [K+32];
	add.s32 	%r242, %r240, %r155;
	add.s32 	%r243, %r242, %r236;
	add.s32 	%r244, %r243, %r241;
	shf.l.wrap.b32 	%r245, %r231, %r231, 30;
	shf.l.wrap.b32 	%r246, %r231, %r231, 19;
	xor.b32  	%r247, %r245, %r246;
	shf.l.wrap.b32 	%r248, %r231, %r231, 10;
	xor.b32  	%r249, %r247, %r248;
	xor.b32  	%r250, %r206, %r181;
	and.b32  	%r251, %r231, %r250;
	and.b32  	%r252, %r206, %r181;
	xor.b32  	%r253, %r251, %r252;
	add.s32 	%r254, %r249, %r253;
	add.s32 	%r255, %r244, %r156;
	add.s32 	%r256, %r254, %r244;
	shf.l.wrap.b32 	%r257, %r255, %r255, 26;
	shf.l.wrap.b32 	%r258, %r255, %r255, 21;
	xor.b32  	%r259, %r257, %r258;
	shf.l.wrap.b32 	%r260, %r255, %r255, 7;
	xor.b32  	%r261, %r259, %r260;
	and.b32  	%r262, %r255, %r230;
	not.b32 	%r263, %r255;
	and.b32  	%r264, %r205, %r263;
	or.b32  	%r265, %r262, %r264;
	ld.const.u32 	%r266, [K+36];
	add.s32 	%r267, %r265, %r180;
	add.s32 	%r268, %r267, %r261;
	add.s32 	%r269, %r268, %r266;
	shf.l.wrap.b32 	%r270, %r256, %r256, 30;
	shf.l.wrap.b32 	%r271, %r256, %r256, 19;
	xor.b32  	%r272, %r270, %r271;
	shf.l.wrap.b32 	%r273, %r256, %r256, 10;
	xor.b32  	%r274, %r272, %r273;
	xor.b32  	%r275, %r231, %r206;
	and.b32  	%r276, %r256, %r275;
	and.b32  	%r277, %r231, %r206;
	xor.b32  	%r278, %r276, %r277;
	add.s32 	%r279, %r274, %r278;
	add.s32 	%r280, %r269, %r181;
	add.s32 	%r281, %r279, %r269;
	shf.l.wrap.b32 	%r282, %r280, %r280, 26;
	shf.l.wrap.b32 	%r283, %r280, %r280, 21;
	xor.b32  	%r284, %r282, %r283;
	shf.l.wrap.b32 	%r285, %r280, %r280, 7;
	xor.b32  	%r286, %r284, %r285;
	and.b32  	%r287, %r280, %r255;
	not.b32 	%r288, %r280;
	and.b32  	%r289, %r230, %r288;
	or.b32  	%r290, %r287, %r289;
	ld.const.u32 	%r291, [K+40];
	add.s32 	%r292, %r290, %r205;
	add.s32 	%r293, %r292, %r286;
	add.s32 	%r294, %r293, %r291;
	shf.l.wrap.b32 	%r295, %r281, %r281, 30;
	shf.l.wrap.b32 	%r296, %r281, %r281, 19;
	xor.b32  	%r297, %r295, %r296;
	shf.l.wrap.b32 	%r298, %r281, %r281, 10;
	xor.b32  	%r299, %r297, %r298;
	xor.b32  	%r300, %r256, %r231;
	and.b32  	%r301, %r281, %r300;
	and.b32  	%r302, %r256, %r231;
	xor.b32  	%r303, %r301, %r302;
	add.s32 	%r304, %r299, %r303;
	add.s32 	%r305, %r294, %r206;
	add.s32 	%r306, %r304, %r294;
	shf.l.wrap.b32 	%r307, %r305, %r305, 26;
	shf.l.wrap.b32 	%r308, %r305, %r305, 21;
	xor.b32  	%r309, %r307, %r308;
	shf.l.wrap.b32 	%r310, %r305, %r305, 7;
	xor.b32  	%r311, %r309, %r310;
	and.b32  	%r312, %r305, %r280;
	not.b32 	%r313, %r305;
	and.b32  	%r314, %r255, %r313;
	or.b32  	%r315, %r312, %r314;
	ld.const.u32 	%r316, [K+44];
	add.s32 	%r317, %r315, %r230;
	add.s32 	%r318, %r317, %r311;
	add.s32 	%r319, %r318, %r316;
	shf.l.wrap.b32 	%r320, %r306, %r306, 30;
	shf.l.wrap.b32 	%r321, %r306, %r306, 19;
	xor.b32  	%r322, %r320, %r321;
	shf.l.wrap.b32 	%r323, %r306, %r306, 10;
	xor.b32  	%r324, %r322, %r323;
	xor.b32  	%r325, %r281, %r256;
	and.b32  	%r326, %r306, %r325;
	and.b32  	%r327, %r281, %r256;
	xor.b32  	%r328, %r326, %r327;
	add.s32 	%r329, %r324, %r328;
	add.s32 	%r330, %r319, %r231;
	add.s32 	%r331, %r329, %r319;
	shf.l.wrap.b32 	%r332, %r330, %r330, 26;
	shf.l.wrap.b32 	%r333, %r330, %r330, 21;
	xor.b32  	%r334, %r332, %r333;
	shf.l.wrap.b32 	%r335, %r330, %r330, 7;
	xor.b32  	%r336, %r334, %r335;
	and.b32  	%r337, %r330, %r305;
	not.b32 	%r338, %r330;
	and.b32  	%r339, %r280, %r338;
	or.b32  	%r340, %r337, %r339;
	ld.const.u32 	%r341, [K+48];
	add.s32 	%r342, %r340, %r255;
	add.s32 	%r343, %r342, %r336;
	add.s32 	%r344, %r343, %r341;
	shf.l.wrap.b32 	%r345, %r331, %r331, 30;
	shf.l.wrap.b32 	%r346, %r331, %r331, 19;
	xor.b32  	%r347, %r345, %r346;
	shf.l.wrap.b32 	%r348, %r331, %r331, 10;
	xor.b32  	%r349, %r347, %r348;
	xor.b32  	%r350, %r306, %r281;
	and.b32  	%r351, %r331, %r350;
	and.b32  	%r352, %r306, %r281;
	xor.b32  	%r353, %r351, %r352;
	add.s32 	%r354, %r349, %r353;
	add.s32 	%r355, %r344, %r256;
	add.s32 	%r356, %r354, %r344;
	shf.l.wrap.b32 	%r357, %r355, %r355, 26;
	shf.l.wrap.b32 	%r358, %r355, %r355, 21;
	xor.b32  	%r359, %r357, %r358;
	shf.l.wrap.b32 	%r360, %r355, %r355, 7;
	xor.b32  	%r361, %r359, %r360;
	and.b32  	%r362, %r355, %r330;
	not.b32 	%r363, %r355;
	and.b32  	%r364, %r305, %r363;
	or.b32  	%r365, %r362, %r364;
	ld.const.u32 	%r366, [K+52];
	add.s32 	%r367, %r365, %r280;
	add.s32 	%r368, %r367, %r361;
	add.s32 	%r369, %r368, %r366;
	shf.l.wrap.b32 	%r370, %r356, %r356, 30;
	shf.l.wrap.b32 	%r371, %r356, %r356, 19;
	xor.b32  	%r372, %r370, %r371;
	shf.l.wrap.b32 	%r373, %r356, %r356, 10;
	xor.b32  	%r374, %r372, %r373;
	xor.b32  	%r375, %r331, %r306;
	and.b32  	%r376, %r356, %r375;
	and.b32  	%r377, %r331, %r306;
	xor.b32  	%r378, %r376, %r377;
	add.s32 	%r379, %r374, %r378;
	add.s32 	%r380, %r369, %r281;
	add.s32 	%r381, %r379, %r369;
	shf.l.wrap.b32 	%r382, %r380, %r380, 26;
	shf.l.wrap.b32 	%r383, %r380, %r380, 21;
	xor.b32  	%r384, %r382, %r383;
	shf.l.wrap.b32 	%r385, %r380, %r380, 7;
	xor.b32  	%r386, %r384, %r385;
	and.b32  	%r387, %r380, %r355;
	not.b32 	%r388, %r380;
	and.b32  	%r389, %r330, %r388;
	or.b32  	%r390, %r387, %r389;
	ld.const.u32 	%r391, [K+56];
	add.s32 	%r392, %r390, %r305;
	add.s32 	%r393, %r392, %r386;
	add.s32 	%r394, %r393, %r391;
	shf.l.wrap.b32 	%r395, %r381, %r381, 30;
	shf.l.wrap.b32 	%r396, %r381, %r381, 19;
	xor.b32  	%r397, %r395, %r396;
	shf.l.wrap.b32 	%r398, %r381, %r381, 10;
	xor.b32  	%r399, %r397, %r398;
	xor.b32  	%r400, %r356, %r331;
	and.b32  	%r401, %r381, %r400;
	and.b32  	%r402, %r356, %r331;
	xor.b32  	%r403, %r401, %r402;
	add.s32 	%r404, %r399, %r403;
	add.s32 	%r405, %r394, %r306;
	add.s32 	%r406, %r404, %r394;
	shf.l.wrap.b32 	%r407, %r405, %r405, 26;
	shf.l.wrap.b32 	%r408, %r405, %r405, 21;
	xor.b32  	%r409, %r407, %r408;
	shf.l.wrap.b32 	%r410, %r405, %r405, 7;
	xor.b32  	%r411, %r409, %r410;
	and.b32  	%r412, %r405, %r380;
	not.b32 	%r413, %r405;
	and.b32  	%r414, %r355, %r413;
	or.b32  	%r415, %r412, %r414;
	ld.const.u32 	%r416, [K+60];
	add.s32 	%r417, %r415, %r330;
	add.s32 	%r418, %r417, %r411;
	add.s32 	%r419, %r418, %r416;
	shf.l.wrap.b32 	%r420, %r406, %r406, 30;
	shf.l.wrap.b32 	%r421, %r406, %r406, 19;
	xor.b32  	%r422, %r420, %r421;
	shf.l.wrap.b32 	%r423, %r406, %r406, 10;
	xor.b32  	%r424, %r422, %r423;
	xor.b32  	%r425, %r381, %r356;
	and.b32  	%r426, %r406, %r425;
	and.b32  	%r427, %r381, %r356;
	xor.b32  	%r428, %r426, %r427;
	add.s32 	%r429, %r424, %r428;
	add.s32 	%r430, %r419, %r331;
	add.s32 	%r431, %r429, %r419;
	shf.l.wrap.b32 	%r432, %r430, %r430, 26;
	shf.l.wrap.b32 	%r433, %r430, %r430, 21;
	xor.b32  	%r434, %r432, %r433;
	shf.l.wrap.b32 	%r435, %r430, %r430, 7;
	xor.b32  	%r436, %r434, %r435;
	and.b32  	%r437, %r430, %r405;
	not.b32 	%r438, %r430;
	and.b32  	%r439, %r380, %r438;
	or.b32  	%r440, %r437, %r439;
	ld.const.u32 	%r441, [K+64];
	add.s32 	%r442, %r440, %r355;
	add.s32 	%r443, %r442, %r436;
	add.s32 	%r444, %r443, %r441;
	shf.l.wrap.b32 	%r445, %r431, %r431, 30;
	shf.l.wrap.b32 	%r446, %r431, %r431, 19;
	xor.b32  	%r447, %r445, %r446;
	shf.l.wrap.b32 	%r448, %r431, %r431, 10;
	xor.b32  	%r449, %r447, %r448;
	xor.b32  	%r450, %r406, %r381;
	and.b32  	%r451, %r431, %r450;
	and.b32  	%r452, %r406, %r381;
	xor.b32  	%r453, %r451, %r452;
	add.s32 	%r454, %r449, %r453;
	add.s32 	%r455, %r444, %r356;
	add.s32 	%r456, %r454, %r444;
	shf.l.wrap.b32 	%r457, %r455, %r455, 26;
	shf.l.wrap.b32 	%r458, %r455, %r455, 21;
	xor.b32  	%r459, %r457, %r458;
	shf.l.wrap.b32 	%r460, %r455, %r455, 7;
	xor.b32  	%r461, %r459, %r460;
	and.b32  	%r462, %r455, %r430;
	not.b32 	%r463, %r455;
	and.b32  	%r464, %r405, %r463;
	or.b32  	%r465, %r462, %r464;
	ld.const.u32 	%r466, [K+68];
	add.s32 	%r467, %r465, %r380;
	add.s32 	%r468, %r467, %r461;
	add.s32 	%r469, %r468, %r466;
	shf.l.wrap.b32 	%r470, %r456, %r456, 30;
	shf.l.wrap.b32 	%r471, %r456, %r456, 19;
	xor.b32  	%r472, %r470, %r471;
	shf.l.wrap.b32 	%r473, %r456, %r456, 10;
	xor.b32  	%r474, %r472, %r473;
	xor.b32  	%r475, %r431, %r406;
	and.b32  	%r476, %r456, %r475;
	and.b32  	%r477, %r431, %r406;
	xor.b32  	%r478, %r476, %r477;
	add.s32 	%r479, %r474, %r478;
	add.s32 	%r480, %r469, %r381;
	add.s32 	%r481, %r479, %r469;
	shf.l.wrap.b32 	%r482, %r480, %r480, 26;
	shf.l.wrap.b32 	%r483, %r480, %r480, 21;
	xor.b32  	%r484, %r482, %r483;
	shf.l.wrap.b32 	%r485, %r480, %r480, 7;
	xor.b32  	%r486, %r484, %r485;
	and.b32  	%r487, %r480, %r455;
	not.b32 	%r488, %r480;
	and.b32  	%r489, %r430, %r488;
	or.b32  	%r490, %r487, %r489;
	ld.const.u32 	%r491, [K+72];
	add.s32 	%r492, %r490, %r405;
	add.s32 	%r493, %r492, %r486;
	add.s32 	%r494, %r493, %r491;
	shf.l.wrap.b32 	%r495, %r481, %r481, 30;
	shf.l.wrap.b32 	%r496, %r481, %r481, 19;
	xor.b32  	%r497, %r495, %r496;
	shf.l.wrap.b32 	%r498, %r481, %r481, 10;
	xor.b32  	%r499, %r497, %r498;
	xor.b32  	%r500, %r456, %r431;
	and.b32  	%r501, %r481, %r500;
	and.b32  	%r502, %r456, %r431;
	xor.b32  	%r503, %r501, %r502;
	add.s32 	%r504, %r499, %r503;
	add.s32 	%r505, %r494, %r406;
	add.s32 	%r506, %r504, %r494;
	shf.l.wrap.b32 	%r507, %r505, %r505, 26;
	shf.l.wrap.b32 	%r508, %r505, %r505, 21;
	xor.b32  	%r509, %r507, %r508;
	shf.l.wrap.b32 	%r510, %r505, %r505, 7;
	xor.b32  	%r511, %r509, %r510;
	and.b32  	%r512, %r505, %r480;
	not.b32 	%r513, %r505;
	and.b32  	%r514, %r455, %r513;
	or.b32  	%r515, %r512, %r514;
	ld.const.u32 	%r516, [K+76];
	add.s32 	%r517, %r515, %r430;
	add.s32 	%r518, %r517, %r511;
	add.s32 	%r519, %r518, %r516;
	shf.l.wrap.b32 	%r520, %r506, %r506, 30;
	shf.l.wrap.b32 	%r521, %r506, %r506, 19;
	xor.b32  	%r522, %r520, %r521;
	shf.l.wrap.b32 	%r523, %r506, %r506, 10;
	xor.b32  	%r524, %r522, %r523;
	xor.b32  	%r525, %r481, %r456;
	and.b32  	%r526, %r506, %r525;
	and.b32  	%r527, %r481, %r456;
	xor.b32  	%r528, %r526, %r527;
	add.s32 	%r529, %r524, %r528;
	add.s32 	%r530, %r519, %r431;
	add.s32 	%r531, %r529, %r519;
	shf.l.wrap.b32 	%r532, %r530, %r530, 26;
	shf.l.wrap.b32 	%r533, %r530, %r530, 21;
	xor.b32  	%r534, %r532, %r533;
	shf.l.wrap.b32 	%r535, %r530, %r530, 7;
	xor.b32  	%r536, %r534, %r535;
	and.b32  	%r537, %r530, %r505;
	not.b32 	%r538, %r530;
	and.b32  	%r539, %r480, %r538;
	or.b32  	%r540, %r537, %r539;
	ld.const.u32 	%r541, [K+80];
	add.s32 	%r542, %r540, %r455;
	add.s32 	%r543, %r542, %r536;
	add.s32 	%r544, %r543, %r541;
	shf.l.wrap.b32 	%r545, %r531, %r531, 30;
	shf.l.wrap.b32 	%r546, %r531, %r531, 19;
	xor.b32  	%r547, %r545, %r546;
	shf.l.wrap.b32 	%r548, %r531, %r531, 10;
	xor.b32  	%r549, %r547, %r548;
	xor.b32  	%r550, %r506, %r481;
	and.b32  	%r551, %r531, %r550;
	and.b32  	%r552, %r506, %r481;
	xor.b32  	%r553, %r551, %r552;
	add.s32 	%r554, %r549, %r553;
	add.s32 	%r555, %r544, %r456;
	add.s32 	%r556, %r554, %r544;
	shf.l.wrap.b32 	%r557, %r555, %r555, 26;
	shf.l.wrap.b32 	%r558, %r555, %r555, 21;
	xor.b32  	%r559, %r557, %r558;
	shf.l.wrap.b32 	%r560, %r555, %r555, 7;
	xor.b32  	%r561, %r559, %r560;
	and.b32  	%r562, %r555, %r530;
	not.b32 	%r563, %r555;
	and.b32  	%r564, %r505, %r563;
	or.b32  	%r565, %r562, %r564;
	ld.const.u32 	%r566, [K+84];
	add.s32 	%r567, %r565, %r480;
	add.s32 	%r568, %r567, %r561;
	add.s32 	%r569, %r568, %r566;
	shf.l.wrap.b32 	%r570, %r556, %r556, 30;
	shf.l.wrap.b32 	%r571, %r556, %r556, 19;
	xor.b32  	%r572, %r570, %r571;
	shf.l.wrap.b32 	%r573, %r556, %r556, 10;
	xor.b32  	%r574, %r572, %r573;
	xor.b32  	%r575, %r531, %r506;
	and.b32  	%r576, %r556, %r575;
	and.b32  	%r577, %r531, %r506;
	xor.b32  	%r578, %r576, %r577;
	add.s32 	%r579, %r574, %r578;
	add.s32 	%r580, %r569, %r481;
	add.s32 	%r581, %r579, %r569;
	shf.l.wrap.b32 	%r582, %r580, %r580, 26;
	shf.l.wrap.b32 	%r583, %r580, %r580, 21;
	xor.b32  	%r584, %r582, %r583;
	shf.l.wrap.b32 	%r585, %r580, %r580, 7;
	xor.b32  	%r586, %r584, %r585;
	and.b32  	%r587, %r580, %r555;
	not.b32 	%r588, %r580;
	and.b32  	%r589, %r530, %r588;
	or.b32  	%r590, %r587, %r589;
	ld.const.u32 	%r591, [K+88];
	add.s32 	%r592, %r590, %r505;
	add.s32 	%r593, %r592, %r586;
	add.s32 	%r594, %r593, %r591;
	shf.l.wrap.b32 	%r595, %r581, %r581, 30;
	shf.l.wrap.b32 	%r596, %r581, %r581, 19;
	xor.b32  	%r597, %r595, %r596;
	shf.l.wrap.b32 	%r598, %r581, %r581, 10;
	xor.b32  	%r599, %r597, %r598;
	xor.b32  	%r600, %r556, %r531;
	and.b32  	%r601, %r581, %r600;
	and.b32  	%r602, %r556, %r531;
	xor.b32  	%r603, %r601, %r602;
	add.s32 	%r604, %r599, %r603;
	add.s32 	%r605, %r594, %r506;
	add.s32 	%r606, %r604, %r594;
	shf.l.wrap.b32 	%r607, %r605, %r605, 26;
	shf.l.wrap.b32 	%r608, %r605, %r605, 21;
	xor.b32  	%r609, %r607, %r608;
	shf.l.wrap.b32 	%r610, %r605, %r605, 7;
	xor.b32  	%r611, %r609, %r610;
	and.b32  	%r612, %r605, %r580;
	not.b32 	%r613, %r605;
	and.b32  	%r614, %r555, %r613;
	or.b32  	%r615, %r612, %r614;
	ld.const.u32 	%r616, [K+92];
	add.s32 	%r617, %r615, %r530;
	add.s32 	%r618, %r617, %r611;
	add.s32 	%r619, %r618, %r616;
	shf.l.wrap.b32 	%r620, %r606, %r606, 30;
	shf.l.wrap.b32 	%r621, %r606, %r606, 19;
	xor.b32  	%r622, %r620, %r621;
	shf.l.wrap.b32 	%r623, %r606, %r606, 10;
	xor.b32  	%r624, %r622, %r623;
	xor.b32  	%r625, %r581, %r556;
	and.b32  	%r626, %r606, %r625;
	and.b32  	%r627, %r581, %r556;
	xor.b32  	%r628, %r626, %r627;
	add.s32 	%r629, %r624, %r628;
	add.s32 	%r630, %r619, %r531;
	add.s32 	%r631, %r629, %r619;
	shf.l.wrap.b32 	%r632, %r630, %r630, 26;
	shf.l.wrap.b32 	%r633, %r630, %r630, 21;
	xor.b32  	%r634, %r632, %r633;
	shf.l.wrap.b32 	%r635, %r630, %r630, 7;
	xor.b32  	%r636, %r634, %r635;
	and.b32  	%r637, %r630, %r605;
	not.b32 	%r638, %r630;
	and.b32  	%r639, %r580, %r638;
	or.b32  	%r640, %r637, %r639;
	ld.const.u32 	%r641, [K+96];
	add.s32 	%r642, %r640, %r555;
	add.s32 	%r643, %r642, %r636;
	add.s32 	%r644, %r643, %r641;
	shf.l.wrap.b32 	%r645, %r631, %r631, 30;
	shf.l.wrap.b32 	%r646, %r631, %r631, 19;
	xor.b32  	%r647, %r645, %r646;
	shf.l.wrap.b32 	%r648, %r631, %r631, 10;
	xor.b32  	%r649, %r647, %r648;
	xor.b32  	%r650, %r606, %r581;
	and.b32  	%r651, %r631, %r650;
	and.b32  	%r652, %r606, %r581;
	xor.b32  	%r653, %r651, %r652;
	add.s32 	%r654, %r649, %r653;
	add.s32 	%r655, %r644, %r556;
	add.s32 	%r656, %r654, %r644;
	shf.l.wrap.b32 	%r657, %r655, %r655, 26;
	shf.l.wrap.b32 	%r658, %r655, %r655, 21;
	xor.b32  	%r659, %r657, %r658;
	shf.l.wrap.b32 	%r660, %r655, %r655, 7;
	xor.b32  	%r661, %r659, %r660;
	and.b32  	%r662, %r655, %r630;
	not.b32 	%r663, %r655;
	and.b32  	%r664, %r605, %r663;
	or.b32  	%r665, %r662, %r664;
	ld.const.u32 	%r666, [K+100];
	add.s32 	%r667, %r665, %r580;
	add.s32 	%r668, %r667, %r661;
	add.s32 	%r669, %r668, %r666;
	shf.l.wrap.b32 	%r670, %r656, %r656, 30;
	shf.l.wrap.b32 	%r671, %r656, %r656, 19;
	xor.b32  	%r672, %r670, %r671;
	shf.l.wrap.b32 	%r673, %r656, %r656, 10;
	xor.b32  	%r674, %r672, %r673;
	xor.b32  	%r675, %r631, %r606;
	and.b32  	%r676, %r656, %r675;
	and.b32  	%r677, %r631, %r606;
	xor.b32  	%r678, %r676, %r677;
	add.s32 	%r679, %r674, %r678;
	add.s32 	%r680, %r669, %r581;
	add.s32 	%r681, %r679, %r669;
	shf.l.wrap.b32 	%r682, %r680, %r680, 26;
	shf.l.wrap.b32 	%r683, %r680, %r680, 21;
	xor.b32  	%r684, %r682, %r683;
	shf.l.wrap.b32 	%r685, %r680, %r680, 7;
	xor.b32  	%r686, %r684, %r685;
	and.b32  	%r687, %r680, %r655;
	not.b32 	%r688, %r680;
	and.b32  	%r689, %r630, %r688;
	or.b32  	%r690, %r687, %r689;
	ld.const.u32 	%r691, [K+104];
	add.s32 	%r692, %r690, %r605;
	add.s32 	%r693, %r692, %r686;
	add.s32 	%r694, %r693, %r691;
	shf.l.wrap.b32 	%r695, %r681, %r681, 30;
	shf.l.wrap.b32 	%r696, %r681, %r681, 19;
	xor.b32  	%r697, %r695, %r696;
	shf.l.wrap.b32 	%r698, %r681, %r681, 10;
	xor.b32  	%r699, %r697, %r698;
	xor.b32  	%r700, %r656, %r631;
	and.b32  	%r701, %r681, %r700;
	and.b32  	%r702, %r656, %r631;
	xor.b32  	%r703, %r701, %r702;
	add.s32 	%r704, %r699, %r703;
	add.s32 	%r705, %r694, %r606;
	add.s32 	%r706, %r704, %r694;
	shf.l.wrap.b32 	%r707, %r705, %r705, 26;
	shf.l.wrap.b32 	%r708, %r705, %r705, 21;
	xor.b32  	%r709, %r707, %r708;
	shf.l.wrap.b32 	%r710, %r705, %r705, 7;
	xor.b32  	%r711, %r709, %r710;
	and.b32  	%r712, %r705, %r680;
	not.b32 	%r713, %r705;
	and.b32  	%r714, %r655, %r713;
	or.b32  	%r715, %r712, %r714;
	ld.const.u32 	%r716, [K+108];
	add.s32 	%r717, %r715, %r630;
	add.s32 	%r718, %r717, %r711;
	add.s32 	%r719, %r718, %r716;
	shf.l.wrap.b32 	%r720, %r706, %r706, 30;
	shf.l.wrap.b32 	%r721, %r706, %r706, 19;
	xor.b32  	%r722, %r720, %r721;
	shf.l.wrap.b32 	%r723, %r706, %r706, 10;
	xor.b32  	%r724, %r722, %r723;
	xor.b32  	%r725, %r681, %r656;
	and.b32  	%r726, %r706, %r725;
	and.b32  	%r727, %r681, %r656;
	xor.b32  	%r728, %r726, %r727;
	add.s32 	%r729, %r724, %r728;
	add.s32 	%r730, %r719, %r631;
	add.s32 	%r731, %r729, %r719;
	shf.l.wrap.b32 	%r732, %r730, %r730, 26;
	shf.l.wrap.b32 	%r733, %r730, %r730, 21;
	xor.b32  	%r734, %r732, %r733;
	shf.l.wrap.b32 	%r735, %r730, %r730, 7;
	xor.b32  	%r736, %r734, %r735;
	and.b32  	%r737, %r730, %r705;
	not.b32 	%r738, %r730;
	and.b32  	%r739, %r680, %r738;
	or.b32  	%r740, %r737, %r739;
	ld.const.u32 	%r741, [K+112];
	add.s32 	%r742, %r740, %r655;
	add.s32 	%r743, %r742, %r736;
	add.s32 	%r744, %r743, %r741;
	shf.l.wrap.b32 	%r745, %r731, %r731, 30;
	shf.l.wrap.b32 	%r746, %r731, %r731, 19;
	xor.b32  	%r747, %r745, %r746;
	shf.l.wrap.b32 	%r748, %r731, %r731, 10;
	xor.b32  	%r749, %r747, %r748;
	xor.b32  	%r750, %r706, %r681;
	and.b32  	%r751, %r731, %r750;
	and.b32  	%r752, %r706, %r681;
	xor.b32  	%r753, %r751, %r752;
	add.s32 	%r754, %r749, %r753;
	add.s32 	%r755, %r744, %r656;
	add.s32 	%r756, %r754, %r744;
	shf.l.wrap.b32 	%r757, %r755, %r755, 26;
	shf.l.wrap.b32 	%r758, %r755, %r755, 21;
	xor.b32  	%r759, %r757, %r758;
	shf.l.wrap.b32 	%r760, %r755, %r755, 7;
	xor.b32  	%r761, %r759, %r760;
	and.b32  	%r762, %r755, %r730;
	not.b32 	%r763, %r755;
	and.b32  	%r764, %r705, %r763;
	or.b32  	%r765, %r762, %r764;
	ld.const.u32 	%r766, [K+116];
	add.s32 	%r767, %r765, %r680;
	add.s32 	%r768, %r767, %r761;
	add.s32 	%r769, %r768, %r766;
	shf.l.wrap.b32 	%r770, %r756, %r756, 30;
	shf.l.wrap.b32 	%r771, %r756, %r756, 19;
	xor.b32  	%r772, %r770, %r771;
	shf.l.wrap.b32 	%r773, %r756, %r756, 10;
	xor.b32  	%r774, %r772, %r773;
	xor.b32  	%r775, %r731, %r706;
	and.b32  	%r776, %r756, %r775;
	and.b32  	%r777, %r731, %r706;
	xor.b32  	%r778, %r776, %r777;
	add.s32 	%r779, %r774, %r778;
	add.s32 	%r780, %r769, %r681;
	add.s32 	%r781, %r779, %r769;
	shf.l.wrap.b32 	%r782, %r780, %r780, 26;
	shf.l.wrap.b32 	%r783, %r780, %r780, 21;
	xor.b32  	%r784, %r782, %r783;
	shf.l.wrap.b32 	%r785, %r780, %r780, 7;
	xor.b32  	%r786, %r784, %r785;
	and.b32  	%r787, %r780, %r755;
	not.b32 	%r788, %r780;
	and.b32  	%r789, %r730, %r788;
	or.b32  	%r790, %r787, %r789;
	ld.const.u32 	%r791, [K+120];
	add.s32 	%r792, %r790, %r705;
	add.s32 	%r793, %r792, %r786;
	add.s32 	%r794, %r793, %r791;
	shf.l.wrap.b32 	%r795, %r781, %r781, 30;
	shf.l.wrap.b32 	%r796, %r781, %r781, 19;
	xor.b32  	%r797, %r795, %r796;
	shf.l.wrap.b32 	%r798, %r781, %r781, 10;
	xor.b32  	%r799, %r797, %r798;
	xor.b32  	%r800, %r756, %r731;
	and.b32  	%r801, %r781, %r800;
	and.b32  	%r802, %r756, %r731;
	xor.b32  	%r803, %r801, %r802;
	add.s32 	%r804, %r799, %r803;
	add.s32 	%r805, %r794, %r706;
	add.s32 	%r806, %r804, %r794;
	shf.l.wrap.b32 	%r807, %r805, %r805, 26;
	shf.l.wrap.b32 	%r808, %r805, %r805, 21;
	xor.b32  	%r809, %r807, %r808;
	shf.l.wrap.b32 	%r810, %r805, %r805, 7;
	xor.b32  	%r811, %r809, %r810;
	and.b32  	%r812, %r805, %r780;
	not.b32 	%r813, %r805;
	and.b32  	%r814, %r755, %r813;
	or.b32  	%r815, %r812, %r814;
	ld.const.u32 	%r816, [K+124];
	add.s32 	%r817, %r815, %r730;
	add.s32 	%r818, %r817, %r811;
	add.s32 	%r819, %r818, %r816;
	shf.l.wrap.b32 	%r820, %r806, %r806, 30;
	shf.l.wrap.b32 	%r821, %r806, %r806, 19;
	xor.b32  	%r822, %r820, %r821;
	shf.l.wrap.b32 	%r823, %r806, %r806, 10;
	xor.b32  	%r824, %r822, %r823;
	xor.b32  	%r825, %r781, %r756;
	and.b32  	%r826, %r806, %r825;
	and.b32  	%r827, %r781, %r756;
	xor.b32  	%r828, %r826, %r827;
	add.s32 	%r829, %r824, %r828;
	add.s32 	%r830, %r819, %r731;
	add.s32 	%r831, %r829, %r819;
	shf.l.wrap.b32 	%r832, %r830, %r830, 26;
	shf.l.wrap.b32 	%r833, %r830, %r830, 21;
	xor.b32  	%r834, %r832, %r833;
	shf.l.wrap.b32 	%r835, %r830, %r830, 7;
	xor.b32  	%r836, %r834, %r835;
	and.b32  	%r837, %r830, %r805;
	not.b32 	%r838, %r830;
	and.b32  	%r839, %r780, %r838;
	or.b32  	%r840, %r837, %r839;
	ld.const.u32 	%r841, [K+128];
	add.s32 	%r842, %r840, %r755;
	add.s32 	%r843, %r842, %r836;
	add.s32 	%r844, %r843, %r841;
	shf.l.wrap.b32 	%r845, %r831, %r831, 30;
	shf.l.wrap.b32 	%r846, %r831, %r831, 19;
	xor.b32  	%r847, %r845, %r846;
	shf.l.wrap.b32 	%r848, %r831, %r831, 10;
	xor.b32  	%r849, %r847, %r848;
	xor.b32  	%r850, %r806, %r781;
	and.b32  	%r851, %r831, %r850;
	and.b32  	%r852, %r806, %r781;
	xor.b32  	%r853, %r851, %r852;
	add.s32 	%r854, %r849, %r853;
	add.s32 	%r855, %r844, %r756;
	add.s32 	%r856, %r854, %r844;
	shf.l.wrap.b32 	%r857, %r855, %r855, 26;
	shf.l.wrap.b32 	%r858, %r855, %r855, 21;
	xor.b32  	%r859, %r857, %r858;
	shf.l.wrap.b32 	%r860, %r855, %r855, 7;
	xor.b32  	%r861, %r859, %r860;
	and.b32  	%r862, %r855, %r830;
	not.b32 	%r863, %r855;
	and.b32  	%r864, %r805, %r863;
	or.b32  	%r865, %r862, %r864;
	ld.const.u32 	%r866, [K+132];
	add.s32 	%r867, %r865, %r780;
	add.s32 	%r868, %r867, %r861;
	add.s32 	%r869, %r868, %r866;
	shf.l.wrap.b32 	%r870, %r856, %r856, 30;
	shf.l.wrap.b32 	%r871, %r856, %r856, 19;
	xor.b32  	%r872, %r870, %r871;
	shf.l.wrap.b32 	%r873, %r856, %r856, 10;
	xor.b32  	%r874, %r872, %r873;
	xor.b32  	%r875, %r831, %r806;
	and.b32  	%r876, %r856, %r875;
	and.b32  	%r877, %r831, %r806;
	xor.b32  	%r878, %r876, %r877;
	add.s32 	%r879, %r874, %r878;
	add.s32 	%r880, %r869, %r781;
	add.s32 	%r881, %r879, %r869;
	shf.l.wrap.b32 	%r882, %r880, %r880, 26;
	shf.l.wrap.b32 	%r883, %r880, %r880, 21;
	xor.b32  	%r884, %r882, %r883;
	shf.l.wrap.b32 	%r885, %r880, %r880, 7;
	xor.b32  	%r886, %r884, %r885;
	and.b32  	%r887, %r880, %r855;
	not.b32 	%r888, %r880;
	and.b32  	%r889, %r830, %r888;
	or.b32  	%r890, %r887, %r889;
	ld.const.u32 	%r891, [K+136];
	add.s32 	%r892, %r890, %r805;
	add.s32 	%r893, %r892, %r886;
	add.s32 	%r894, %r893, %r891;
	shf.l.wrap.b32 	%r895, %r881, %r881, 30;
	shf.l.wrap.b32 	%r896, %r881, %r881, 19;
	xor.b32  	%r897, %r895, %r896;
	shf.l.wrap.b32 	%r898, %r881, %r881, 10;
	xor.b32  	%r899, %r897, %r898;
	xor.b32  	%r900, %r856, %r831;
	and.b32  	%r901, %r881, %r900;
	and.b32  	%r902, %r856, %r831;
	xor.b32  	%r903, %r901, %r902;
	add.s32 	%r904, %r899, %r903;
	add.s32 	%r905, %r894, %r806;
	add.s32 	%r906, %r904, %r894;
	shf.l.wrap.b32 	%r907, %r905, %r905, 26;
	shf.l.wrap.b32 	%r908, %r905, %r905, 21;
	xor.b32  	%r909, %r907, %r908;
	shf.l.wrap.b32 	%r910, %r905, %r905, 7;
	xor.b32  	%r911, %r909, %r910;
	and.b32  	%r912, %r905, %r880;
	not.b32 	%r913, %r905;
	and.b32  	%r914, %r855, %r913;
	or.b32  	%r915, %r912, %r914;
	ld.const.u32 	%r916, [K+140];
	add.s32 	%r917, %r915, %r830;
	add.s32 	%r918, %r917, %r911;
	add.s32 	%r919, %r918, %r916;
	shf.l.wrap.b32 	%r920, %r906, %r906, 30;
	shf.l.wrap.b32 	%r921, %r906, %r906, 19;
	xor.b32  	%r922, %r920, %r921;
	shf.l.wrap.b32 	%r923, %r906, %r906, 10;
	xor.b32  	%r924, %r922, %r923;
	xor.b32  	%r925, %r881, %r856;
	and.b32  	%r926, %r906, %r925;
	and.b32  	%r927, %r881, %r856;
	xor.b32  	%r928, %r926, %r927;
	add.s32 	%r929, %r924, %r928;
	add.s32 	%r930, %r919, %r831;
	add.s32 	%r931, %r929, %r919;
	shf.l.wrap.b32 	%r932, %r930, %r930, 26;
	shf.l.wrap.b32 	%r933, %r930, %r930, 21;
	xor.b32  	%r934, %r932, %r933;
	shf.l.wrap.b32 	%r935, %r930, %r930, 7;
	xor.b32  	%r936, %r934, %r935;
	and.b32  	%r937, %r930, %r905;
	not.b32 	%r938, %r930;
	and.b32  	%r939, %r880, %r938;
	or.b32  	%r940, %r937, %r939;
	ld.const.u32 	%r941, [K+144];
	add.s32 	%r942, %r940, %r855;
	add.s32 	%r943, %r942, %r936;
	add.s32 	%r944, %r943, %r941;
	shf.l.wrap.b32 	%r945, %r931, %r931, 30;
	shf.l.wrap.b32 	%r946, %r931, %r931, 19;
	xor.b32  	%r947, %r945, %r946;
	shf.l.wrap.b32 	%r948, %r931, %r931, 10;
	xor.b32  	%r949, %r947, %r948;
	xor.b32  	%r950, %r906, %r881;
	and.b32  	%r951, %r931, %r950;
	and.b32  	%r952, %r906, %r881;
	xor.b32  	%r953, %r951, %r952;
	add.s32 	%r954, %r949, %r953;
	add.s32 	%r955, %r944, %r856;
	add.s32 	%r956, %r954, %r944;
	shf.l.wrap.b32 	%r957, %r955, %r955, 26;
	shf.l.wrap.b32 	%r958, %r955, %r955, 21;
	xor.b32  	%r959, %r957, %r958;
	shf.l.wrap.b32 	%r960, %r955, %r955, 7;
	xor.b32  	%r961, %r959, %r960;
	and.b32  	%r962, %r955, %r930;
	not.b32 	%r963, %r955;
	and.b32  	%r964, %r905, %r963;
	or.b32  	%r965, %r962, %r964;
	ld.const.u32 	%r966, [K+148];
	add.s32 	%r967, %r965, %r880;
	add.s32 	%r968, %r967, %r961;
	add.s32 	%r969, %r968, %r966;
	shf.l.wrap.b32 	%r970, %r956, %r956, 30;
	shf.l.wrap.b32 	%r971, %r956, %r956, 19;
	xor.b32  	%r972, %r970, %r971;
	shf.l.wrap.b32 	%r973, %r956, %r956, 10;
	xor.b32  	%r974, %r972, %r973;
	xor.b32  	%r975, %r931, %r906;
	and.b32  	%r976, %r956, %r975;
	and.b32  	%r977, %r931, %r906;
	xor.b32  	%r978, %r976, %r977;
	add.s32 	%r979, %r974, %r978;
	add.s32 	%r980, %r969, %r881;
	add.s32 	%r981, %r979, %r969;
	shf.l.wrap.b32 	%r982, %r980, %r980, 26;
	shf.l.wrap.b32 	%r983, %r980, %r980, 21;
	xor.b32  	%r984, %r982, %r983;
	shf.l.wrap.b32 	%r985, %r980, %r980, 7;
	xor.b32  	%r986, %r984, %r985;
	and.b32  	%r987, %r980, %r955;
	not.b32 	%r988, %r980;
	and.b32  	%r989, %r930, %r988;
	or.b32  	%r990, %r987, %r989;
	ld.const.u32 	%r991, [K+152];
	add.s32 	%r992, %r990, %r905;
	add.s32 	%r993, %r992, %r986;
	add.s32 	%r994, %r993, %r991;
	shf.l.wrap.b32 	%r995, %r981, %r981, 30;
	shf.l.wrap.b32 	%r996, %r981, %r981, 19;
	xor.b32  	%r997, %r995, %r996;
	shf.l.wrap.b32 	%r998, %r981, %r981, 10;
	xor.b32  	%r999, %r997, %r998;
	xor.b32  	%r1000, %r956, %r931;
	and.b32  	%r1001, %r981, %r1000;
	and.b32  	%r1002, %r956, %r931;
	xor.b32  	%r1003, %r1001, %r1002;
	add.s32 	%r1004, %r999, %r1003;
	add.s32 	%r1005, %r994, %r906;
	add.s32 	%r1006, %r1004, %r994;
	shf.l.wrap.b32 	%r1007, %r1005, %r1005, 26;
	shf.l.wrap.b32 	%r1008, %r1005, %r1005, 21;
	xor.b32  	%r1009, %r1007, %r1008;
	shf.l.wrap.b32 	%r1010, %r1005, %r1005, 7;
	xor.b32  	%r1011, %r1009, %r1010;
	and.b32  	%r1012, %r1005, %r980;
	not.b32 	%r1013, %r1005;
	and.b32  	%r1014, %r955, %r1013;
	or.b32  	%r1015, %r1012, %r1014;
	ld.const.u32 	%r1016, [K+156];
	add.s32 	%r1017, %r1015, %r930;
	add.s32 	%r1018, %r1017, %r1011;
	add.s32 	%r1019, %r1018, %r1016;
	shf.l.wrap.b32 	%r1020, %r1006, %r1006, 30;
	shf.l.wrap.b32 	%r1021, %r1006, %r1006, 19;
	xor.b32  	%r1022, %r1020, %r1021;
	shf.l.wrap.b32 	%r1023, %r1006, %r1006, 10;
	xor.b32  	%r1024, %r1022, %r1023;
	xor.b32  	%r1025, %r981, %r956;
	and.b32  	%r1026, %r1006, %r1025;
	and.b32  	%r1027, %r981, %r956;
	xor.b32  	%r1028, %r1026, %r1027;
	add.s32 	%r1029, %r1024, %r1028;
	add.s32 	%r1030, %r1019, %r931;
	add.s32 	%r1031, %r1029, %r1019;
	shf.l.wrap.b32 	%r1032, %r1030, %r1030, 26;
	shf.l.wrap.b32 	%r1033, %r1030, %r1030, 21;
	xor.b32  	%r1034, %r1032, %r1033;
	shf.l.wrap.b32 	%r1035, %r1030, %r1030, 7;
	xor.b32  	%r1036, %r1034, %r1035;
	and.b32  	%r1037, %r1030, %r1005;
	not.b32 	%r1038, %r1030;
	and.b32  	%r1039, %r980, %r1038;
	or.b32  	%r1040, %r1037, %r1039;
	ld.const.u32 	%r1041, [K+160];
	add.s32 	%r1042, %r1040, %r955;
	add.s32 	%r1043, %r1042, %r1036;
	add.s32 	%r1044, %r1043, %r1041;
	shf.l.wrap.b32 	%r1045, %r1031, %r1031, 30;
	shf.l.wrap.b32 	%r1046, %r1031, %r1031, 19;
	xor.b32  	%r1047, %r1045, %r1046;
	shf.l.wrap.b32 	%r1048, %r1031, %r1031, 10;
	xor.b32  	%r1049, %r1047, %r1048;
	xor.b32  	%r1050, %r1006, %r981;
	and.b32  	%r1051, %r1031, %r1050;
	and.b32  	%r1052, %r1006, %r981;
	xor.b32  	%r1053, %r1051, %r1052;
	add.s32 	%r1054, %r1049, %r1053;
	add.s32 	%r1055, %r1044, %r956;
	add.s32 	%r1056, %r1054, %r1044;
	shf.l.wrap.b32 	%r1057, %r1055, %r1055, 26;
	shf.l.wrap.b32 	%r1058, %r1055, %r1055, 21;
	xor.b32  	%r1059, %r1057, %r1058;
	shf.l.wrap.b32 	%r1060, %r1055, %r1055, 7;
	xor.b32  	%r1061, %r1059, %r1060;
	and.b32  	%r1062, %r1055, %r1030;
	not.b32 	%r1063, %r1055;
	and.b32  	%r1064, %r1005, %r1063;
	or.b32  	%r1065, %r1062, %r1064;
	ld.const.u32 	%r1066, [K+164];
	add.s32 	%r1067, %r1065, %r980;
	add.s32 	%r1068, %r1067, %r1061;
	add.s32 	%r1069, %r1068, %r1066;
	shf.l.wrap.b32 	%r1070, %r1056, %r1056, 30;
	shf.l.wrap.b32 	%r1071, %r1056, %r1056, 19;
	xor.b32  	%r1072, %r1070, %r1071;
	shf.l.wrap.b32 	%r1073, %r1056, %r1056, 10;
	xor.b32  	%r1074, %r1072, %r1073;
	xor.b32  	%r1075, %r1031, %r1006;
	and.b32  	%r1076, %r1056, %r1075;
	and.b32  	%r1077, %r1031, %r1006;
	xor.b32  	%r1078, %r1076, %r1077;
	add.s32 	%r1079, %r1074, %r1078;
	add.s32 	%r1080, %r1069, %r981;
	add.s32 	%r1081, %r1079, %r1069;
	shf.l.wrap.b32 	%r1082, %r1080, %r1080, 26;
	shf.l.wrap.b32 	%r1083, %r1080, %r1080, 21;
	xor.b32  	%r1084, %r1082, %r1083;
	shf.l.wrap.b32 	%r1085, %r1080, %r1080, 7;
	xor.b32  	%r1086, %r1084, %r1085;
	and.b32  	%r1087, %r1080, %r1055;
	not.b32 	%r1088, %r1080;
	and.b32  	%r1089, %r1030, %r1088;
	or.b32  	%r1090, %r1087, %r1089;
	ld.const.u32 	%r1091, [K+168];
	add.s32 	%r1092, %r1090, %r1005;
	add.s32 	%r1093, %r1092, %r1086;
	add.s32 	%r1094, %r1093, %r1091;
	shf.l.wrap.b32 	%r1095, %r1081, %r1081, 30;
	shf.l.wrap.b32 	%r1096, %r1081, %r1081, 19;
	xor.b32  	%r1097, %r1095, %r1096;
	shf.l.wrap.b32 	%r1098, %r1081, %r1081, 10;
	xor.b32  	%r1099, %r1097, %r1098;
	xor.b32  	%r1100, %r1056, %r1031;
	and.b32  	%r1101, %r1081, %r1100;
	and.b32  	%r1102, %r1056, %r1031;
	xor.b32  	%r1103, %r1101, %r1102;
	add.s32 	%r1104, %r1099, %r1103;
	add.s32 	%r1105, %r1094, %r1006;
	add.s32 	%r1106, %r1104, %r1094;
	shf.l.wrap.b32 	%r1107, %r1105, %r1105, 26;
	shf.l.wrap.b32 	%r1108, %r1105, %r1105, 21;
	xor.b32  	%r1109, %r1107, %r1108;
	shf.l.wrap.b32 	%r1110, %r1105, %r1105, 7;
	xor.b32  	%r1111, %r1109, %r1110;
	and.b32  	%r1112, %r1105, %r1080;
	not.b32 	%r1113, %r1105;
	and.b32  	%r1114, %r1055, %r1113;
	or.b32  	%r1115, %r1112, %r1114;
	ld.const.u32 	%r1116, [K+172];
	add.s32 	%r1117, %r1115, %r1030;
	add.s32 	%r1118, %r1117, %r1111;
	add.s32 	%r1119, %r1118, %r1116;
	shf.l.wrap.b32 	%r1120, %r1106, %r1106, 30;
	shf.l.wrap.b32 	%r1121, %r1106, %r1106, 19;
	xor.b32  	%r1122, %r1120, %r1121;
	shf.l.wrap.b32 	%r1123, %r1106, %r1106, 10;
	xor.b32  	%r1124, %r1122, %r1123;
	xor.b32  	%r1125, %r1081, %r1056;
	and.b32  	%r1126, %r1106, %r1125;
	and.b32  	%r1127, %r1081, %r1056;
	xor.b32  	%r1128, %r1126, %r1127;
	add.s32 	%r1129, %r1124, %r1128;
	add.s32 	%r1130, %r1119, %r1031;
	add.s32 	%r1131, %r1129, %r1119;
	shf.l.wrap.b32 	%r1132, %r1130, %r1130, 26;
	shf.l.wrap.b32 	%r1133, %r1130, %r1130, 21;
	xor.b32  	%r1134, %r1132, %r1133;
	shf.l.wrap.b32 	%r1135, %r1130, %r1130, 7;
	xor.b32  	%r1136, %r1134, %r1135;
	and.b32  	%r1137, %r1130, %r1105;
	not.b32 	%r1138, %r1130;
	and.b32  	%r1139, %r1080, %r1138;
	or.b32  	%r1140, %r1137, %r1139;
	ld.const.u32 	%r1141, [K+176];
	add.s32 	%r1142, %r1140, %r1055;
	add.s32 	%r1143, %r1142, %r1136;
	add.s32 	%r1144, %r1143, %r1141;
	shf.l.wrap.b32 	%r1145, %r1131, %r1131, 30;
	shf.l.wrap.b32 	%r1146, %r1131, %r1131, 19;
	xor.b32  	%r1147, %r1145, %r1146;
	shf.l.wrap.b32 	%r1148, %r1131, %r1131, 10;
	xor.b32  	%r1149, %r1147, %r1148;
	xor.b32  	%r1150, %r1106, %r1081;
	and.b32  	%r1151, %r1131, %r1150;
	and.b32  	%r1152, %r1106, %r1081;
	xor.b32  	%r1153, %r1151, %r1152;
	add.s32 	%r1154, %r1149, %r1153;
	add.s32 	%r1155, %r1144, %r1056;
	add.s32 	%r1156, %r1154, %r1144;
	shf.l.wrap.b32 	%r1157, %r1155, %r1155, 26;
	shf.l.wrap.b32 	%r1158, %r1155, %r1155, 21;
	xor.b32  	%r1159, %r1157, %r1158;
	shf.l.wrap.b32 	%r1160, %r1155, %r1155, 7;
	xor.b32  	%r1161, %r1159, %r1160;
	and.b32  	%r1162, %r1155, %r1130;
	not.b32 	%r1163, %r1155;
	and.b32  	%r1164, %r1105, %r1163;
	or.b32  	%r1165, %r1162, %r1164;
	ld.const.u32 	%r1166, [K+180];
	add.s32 	%r1167, %r1165, %r1080;
	add.s32 	%r1168, %r1167, %r1161;
	add.s32 	%r1169, %r1168, %r1166;
	shf.l.wrap.b32 	%r1170, %r1156, %r1156, 30;
	shf.l.wrap.b32 	%r1171, %r1156, %r1156, 19;
	xor.b32  	%r1172, %r1170, %r1171;
	shf.l.wrap.b32 	%r1173, %r1156, %r1156, 10;
	xor.b32  	%r1174, %r1172, %r1173;
	xor.b32  	%r1175, %r1131, %r1106;
	and.b32  	%r1176, %r1156, %r1175;
	and.b32  	%r1177, %r1131, %r1106;
	xor.b32  	%r1178, %r1176, %r1177;
	add.s32 	%r1179, %r1174, %r1178;
	add.s32 	%r1180, %r1169, %r1081;
	add.s32 	%r1181, %r1179, %r1169;
	shf.l.wrap.b32 	%r1182, %r1180, %r1180, 26;
	shf.l.wrap.b32 	%r1183, %r1180, %r1180, 21;
	xor.b32  	%r1184, %r1182, %r1183;
	shf.l.wrap.b32 	%r1185, %r1180, %r1180, 7;
	xor.b32  	%r1186, %r1184, %r1185;
	and.b32  	%r1187, %r1180, %r1155;
	not.b32 	%r1188, %r1180;
	and.b32  	%r1189, %r1130, %r1188;
	or.b32  	%r1190, %r1187, %r1189;
	ld.const.u32 	%r1191, [K+184];
	add.s32 	%r1192, %r1190, %r1105;
	add.s32 	%r1193, %r1192, %r1186;
	add.s32 	%r1194, %r1193, %r1191;
	shf.l.wrap.b32 	%r1195, %r1181, %r1181, 30;
	shf.l.wrap.b32 	%r1196, %r1181, %r1181, 19;
	xor.b32  	%r1197, %r1195, %r1196;
	shf.l.wrap.b32 	%r1198, %r1181, %r1181, 10;
	xor.b32  	%r1199, %r1197, %r1198;
	xor.b32  	%r1200, %r1156, %r1131;
	and.b32  	%r1201, %r1181, %r1200;
	and.b32  	%r1202, %r1156, %r1131;
	xor.b32  	%r1203, %r1201, %r1202;
	add.s32 	%r1204, %r1199, %r1203;
	add.s32 	%r1205, %r1194, %r1106;
	add.s32 	%r1206, %r1204, %r1194;
	shf.l.wrap.b32 	%r1207, %r1205, %r1205, 26;
	shf.l.wrap.b32 	%r1208, %r1205, %r1205, 21;
	xor.b32  	%r1209, %r1207, %r1208;
	shf.l.wrap.b32 	%r1210, %r1205, %r1205, 7;
	xor.b32  	%r1211, %r1209, %r1210;
	and.b32  	%r1212, %r1205, %r1180;
	not.b32 	%r1213, %r1205;
	and.b32  	%r1214, %r1155, %r1213;
	or.b32  	%r1215, %r1212, %r1214;
	ld.const.u32 	%r1216, [K+188];
	add.s32 	%r1217, %r1215, %r1130;
	add.s32 	%r1218, %r1217, %r1211;
	add.s32 	%r1219, %r1218, %r1216;
	shf.l.wrap.b32 	%r1220, %r1206, %r1206, 30;
	shf.l.wrap.b32 	%r1221, %r1206, %r1206, 19;
	xor.b32  	%r1222, %r1220, %r1221;
	shf.l.wrap.b32 	%r1223, %r1206, %r1206, 10;
	xor.b32  	%r1224, %r1222, %r1223;
	xor.b32  	%r1225, %r1181, %r1156;
	and.b32  	%r1226, %r1206, %r1225;
	and.b32  	%r1227, %r1181, %r1156;
	xor.b32  	%r1228, %r1226, %r1227;
	add.s32 	%r1229, %r1224, %r1228;
	add.s32 	%r1230, %r1219, %r1131;
	add.s32 	%r1231, %r1229, %r1219;
	shf.l.wrap.b32 	%r1232, %r1230, %r1230, 26;
	shf.l.wrap.b32 	%r1233, %r1230, %r1230, 21;
	xor.b32  	%r1234, %r1232, %r1233;
	shf.l.wrap.b32 	%r1235, %r1230, %r1230, 7;
	xor.b32  	%r1236, %r1234, %r1235;
	and.b32  	%r1237, %r1230, %r1205;
	not.b32 	%r1238, %r1230;
	and.b32  	%r1239, %r1180, %r1238;
	or.b32  	%r1240, %r1237, %r1239;
	ld.const.u32 	%r1241, [K+192];
	add.s32 	%r1242, %r1240, %r1155;
	add.s32 	%r1243, %r1242, %r1236;
	add.s32 	%r1244, %r1243, %r1241;
	shf.l.wrap.b32 	%r1245, %r1231, %r1231, 30;
	shf.l.wrap.b32 	%r1246, %r1231, %r1231, 19;
	xor.b32  	%r1247, %r1245, %r1246;
	shf.l.wrap.b32 	%r1248, %r1231, %r1231, 10;
	xor.b32  	%r1249, %r1247, %r1248;
	xor.b32  	%r1250, %r1206, %r1181;
	and.b32  	%r1251, %r1231, %r1250;
	and.b32  	%r1252, %r1206, %r1181;
	xor.b32  	%r1253, %r1251, %r1252;
	add.s32 	%r1254, %r1249, %r1253;
	add.s32 	%r1255, %r1244, %r1156;
	add.s32 	%r1256, %r1254, %r1244;
	shf.l.wrap.b32 	%r1257, %r1255, %r1255, 26;
	shf.l.wrap.b32 	%r1258, %r1255, %r1255, 21;
	xor.b32  	%r1259, %r1257, %r1258;
	shf.l.wrap.b32 	%r1260, %r1255, %r1255, 7;
	xor.b32  	%r1261, %r1259, %r1260;
	and.b32  	%r1262, %r1255, %r1230;
	not.b32 	%r1263, %r1255;
	and.b32  	%r1264, %r1205, %r1263;
	or.b32  	%r1265, %r1262, %r1264;
	ld.const.u32 	%r1266, [K+196];
	add.s32 	%r1267, %r1265, %r1180;
	add.s32 	%r1268, %r1267, %r1261;
	add.s32 	%r1269, %r1268, %r1266;
	shf.l.wrap.b32 	%r1270, %r1256, %r1256, 30;
	shf.l.wrap.b32 	%r1271, %r1256, %r1256, 19;
	xor.b32  	%r1272, %r1270, %r1271;
	shf.l.wrap.b32 	%r1273, %r1256, %r1256, 10;
	xor.b32  	%r1274, %r1272, %r1273;
	xor.b32  	%r1275, %r1231, %r1206;
	and.b32  	%r1276, %r1256, %r1275;
	and.b32  	%r1277, %r1231, %r1206;
	xor.b32  	%r1278, %r1276, %r1277;
	add.s32 	%r1279, %r1274, %r1278;
	add.s32 	%r1280, %r1269, %r1181;
	add.s32 	%r1281, %r1279, %r1269;
	shf.l.wrap.b32 	%r1282, %r1280, %r1280, 26;
	shf.l.wrap.b32 	%r1283, %r1280, %r1280, 21;
	xor.b32  	%r1284, %r1282, %r1283;
	shf.l.wrap.b32 	%r1285, %r1280, %r1280, 7;
	xor.b32  	%r1286, %r1284, %r1285;
	and.b32  	%r1287, %r1280, %r1255;
	not.b32 	%r1288, %r1280;
	and.b32  	%r1289, %r1230, %r1288;
	or.b32  	%r1290, %r1287, %r1289;
	ld.const.u32 	%r1291, [K+200];
	add.s32 	%r1292, %r1290, %r1205;
	add.s32 	%r1293, %r1292, %r1286;
	add.s32 	%r1294, %r1293, %r1291;
	shf.l.wrap.b32 	%r1295, %r1281, %r1281, 30;
	shf.l.wrap.b32 	%r1296, %r1281, %r1281, 19;
	xor.b32  	%r1297, %r1295, %r1296;
	shf.l.wrap.b32 	%r1298, %r1281, %r1281, 10;
	xor.b32  	%r1299, %r1297, %r1298;
	xor.b32  	%r1300, %r1256, %r1231;
	and.b32  	%r1301, %r1281, %r1300;
	and.b32  	%r1302, %r1256, %r1231;
	xor.b32  	%r1303, %r1301, %r1302;
	add.s32 	%r1304, %r1299, %r1303;
	add.s32 	%r1305, %r1294, %r1206;
	add.s32 	%r1306, %r1304, %r1294;
	shf.l.wrap.b32 	%r1307, %r1305, %r1305, 26;
	shf.l.wrap.b32 	%r1308, %r1305, %r1305, 21;
	xor.b32  	%r1309, %r1307, %r1308;
	shf.l.wrap.b32 	%r1310, %r1305, %r1305, 7;
	xor.b32  	%r1311, %r1309, %r1310;
	and.b32  	%r1312, %r1305, %r1280;
	not.b32 	%r1313, %r1305;
	and.b32  	%r1314, %r1255, %r1313;
	or.b32  	%r1315, %r1312, %r1314;
	ld.const.u32 	%r1316, [K+204];
	add.s32 	%r1317, %r1315, %r1230;
	add.s32 	%r1318, %r1317, %r1311;
	add.s32 	%r1319, %r1318, %r1316;
	shf.l.wrap.b32 	%r1320, %r1306, %r1306, 30;
	shf.l.wrap.b32 	%r1321, %r1306, %r1306, 19;
	xor.b32  	%r1322, %r1320, %r1321;
	shf.l.wrap.b32 	%r1323, %r1306, %r1306, 10;
	xor.b32  	%r1324, %r1322, %r1323;
	xor.b32  	%r1325, %r1281, %r1256;
	and.b32  	%r1326, %r1306, %r1325;
	and.b32  	%r1327, %r1281, %r1256;
	xor.b32  	%r1328, %r1326, %r1327;
	add.s32 	%r1329, %r1324, %r1328;
	add.s32 	%r1330, %r1319, %r1231;
	add.s32 	%r1331, %r1329, %r1319;
	shf.l.wrap.b32 	%r1332, %r1330, %r1330, 26;
	shf.l.wrap.b32 	%r1333, %r1330, %r1330, 21;
	xor.b32  	%r1334, %r1332, %r1333;
	shf.l.wrap.b32 	%r1335, %r1330, %r1330, 7;
	xor.b32  	%r1336, %r1334, %r1335;
	and.b32  	%r1337, %r1330, %r1305;
	not.b32 	%r1338, %r1330;
	and.b32  	%r1339, %r1280, %r1338;
	or.b32  	%r1340, %r1337, %r1339;
	ld.const.u32 	%r1341, [K+208];
	add.s32 	%r1342, %r1340, %r1255;
	add.s32 	%r1343, %r1342, %r1336;
	add.s32 	%r1344, %r1343, %r1341;
	shf.l.wrap.b32 	%r1345, %r1331, %r1331, 30;
	shf.l.wrap.b32 	%r1346, %r1331, %r1331, 19;
	xor.b32  	%r1347, %r1345, %r1346;
	shf.l.wrap.b32 	%r1348, %r1331, %r1331, 10;
	xor.b32  	%r1349, %r1347, %r1348;
	xor.b32  	%r1350, %r1306, %r1281;
	and.b32  	%r1351, %r1331, %r1350;
	and.b32  	%r1352, %r1306, %r1281;
	xor.b32  	%r1353, %r1351, %r1352;
	add.s32 	%r1354, %r1349, %r1353;
	add.s32 	%r1355, %r1344, %r1256;
	add.s32 	%r1356, %r1354, %r1344;
	shf.l.wrap.b32 	%r1357, %r1355, %r1355, 26;
	shf.l.wrap.b32 	%r1358, %r1355, %r1355, 21;
	xor.b32  	%r1359, %r1357, %r1358;
	shf.l.wrap.b32 	%r1360, %r1355, %r1355, 7;
	xor.b32  	%r1361, %r1359, %r1360;
	and.b32  	%r1362, %r1355, %r1330;
	not.b32 	%r1363, %r1355;
	and.b32  	%r1364, %r1305, %r1363;
	or.b32  	%r1365, %r1362, %r1364;
	ld.const.u32 	%r1366, [K+212];
	add.s32 	%r1367, %r1365, %r1280;
	add.s32 	%r1368, %r1367, %r1361;
	add.s32 	%r1369, %r1368, %r1366;
	shf.l.wrap.b32 	%r1370, %r1356, %r1356, 30;
	shf.l.wrap.b32 	%r1371, %r1356, %r1356, 19;
	xor.b32  	%r1372, %r1370, %r1371;
	shf.l.wrap.b32 	%r1373, %r1356, %r1356, 10;
	xor.b32  	%r1374, %r1372, %r1373;
	xor.b32  	%r1375, %r1331, %r1306;
	and.b32  	%r1376, %r1356, %r1375;
	and.b32  	%r1377, %r1331, %r1306;
	xor.b32  	%r1378, %r1376, %r1377;
	add.s32 	%r1379, %r1374, %r1378;
	add.s32 	%r1380, %r1369, %r1281;
	add.s32 	%r1381, %r1379, %r1369;
	shf.l.wrap.b32 	%r1382, %r1380, %r1380, 26;
	shf.l.wrap.b32 	%r1383, %r1380, %r1380, 21;
	xor.b32  	%r1384, %r1382, %r1383;
	shf.l.wrap.b32 	%r1385, %r1380, %r1380, 7;
	xor.b32  	%r1386, %r1384, %r1385;
	and.b32  	%r1387, %r1380, %r1355;
	not.b32 	%r1388, %r1380;
	and.b32  	%r1389, %r1330, %r1388;
	or.b32  	%r1390, %r1387, %r1389;
	ld.const.u32 	%r1391, [K+216];
	add.s32 	%r1392, %r1390, %r1305;
	add.s32 	%r1393, %r1392, %r1386;
	add.s32 	%r1394, %r1393, %r1391;
	shf.l.wrap.b32 	%r1395, %r1381, %r1381, 30;
	shf.l.wrap.b32 	%r1396, %r1381, %r1381, 19;
	xor.b32  	%r1397, %r1395, %r1396;
	shf.l.wrap.b32 	%r1398, %r1381, %r1381, 10;
	xor.b32  	%r1399, %r1397, %r1398;
	xor.b32  	%r1400, %r1356, %r1331;
	and.b32  	%r1401, %r1381, %r1400;
	and.b32  	%r1402, %r1356, %r1331;
	xor.b32  	%r1403, %r1401, %r1402;
	add.s32 	%r1404, %r1399, %r1403;
	add.s32 	%r1405, %r1394, %r1306;
	add.s32 	%r1406, %r1404, %r1394;
	shf.l.wrap.b32 	%r1407, %r1405, %r1405, 26;
	shf.l.wrap.b32 	%r1408, %r1405, %r1405, 21;
	xor.b32  	%r1409, %r1407, %r1408;
	shf.l.wrap.b32 	%r1410, %r1405, %r1405, 7;
	xor.b32  	%r1411, %r1409, %r1410;
	and.b32  	%r1412, %r1405, %r1380;
	not.b32 	%r1413, %r1405;
	and.b32  	%r1414, %r1355, %r1413;
	or.b32  	%r1415, %r1412, %r1414;
	ld.const.u32 	%r1416, [K+220];
	add.s32 	%r1417, %r1415, %r1330;
	add.s32 	%r1418, %r1417, %r1411;
	add.s32 	%r1419, %r1418, %r1416;
	shf.l.wrap.b32 	%r1420, %r1406, %r1406, 30;
	shf.l.wrap.b32 	%r1421, %r1406, %r1406, 19;
	xor.b32  	%r1422, %r1420, %r1421;
	shf.l.wrap.b32 	%r1423, %r1406, %r1406, 10;
	xor.b32  	%r1424, %r1422, %r1423;
	xor.b32  	%r1425, %r1381, %r1356;
	and.b32  	%r1426, %r1406, %r1425;
	and.b32  	%r1427, %r1381, %r1356;
	xor.b32  	%r1428, %r1426, %r1427;
	add.s32 	%r1429, %r1424, %r1428;
	add.s32 	%r1430, %r1419, %r1331;
	add.s32 	%r1431, %r1429, %r1419;
	shf.l.wrap.b32 	%r1432, %r1430, %r1430, 26;
	shf.l.wrap.b32 	%r1433, %r1430, %r1430, 21;
	xor.b32  	%r1434, %r1432, %r1433;
	shf.l.wrap.b32 	%r1435, %r1430, %r1430, 7;
	xor.b32  	%r1436, %r1434, %r1435;
	and.b32  	%r1437, %r1430, %r1405;
	not.b32 	%r1438, %r1430;
	and.b32  	%r1439, %r1380, %r1438;
	or.b32  	%r1440, %r1437, %r1439;
	ld.const.u32 	%r1441, [K+224];
	add.s32 	%r1442, %r1440, %r1355;
	add.s32 	%r1443, %r1442, %r1436;
	add.s32 	%r1444, %r1443, %r1441;
	shf.l.wrap.b32 	%r1445, %r1431, %r1431, 30;
	shf.l.wrap.b32 	%r1446, %r1431, %r1431, 19;
	xor.b32  	%r1447, %r1445, %r1446;
	shf.l.wrap.b32 	%r1448, %r1431, %r1431, 10;
	xor.b32  	%r1449, %r1447, %r1448;
	xor.b32  	%r1450, %r1406, %r1381;
	and.b32  	%r1451, %r1431, %r1450;
	and.b32  	%r1452, %r1406, %r1381;
	xor.b32  	%r1453, %r1451, %r1452;
	add.s32 	%r1454, %r1449, %r1453;
	add.s32 	%r1455, %r1444, %r1356;
	add.s32 	%r1456, %r1454, %r1444;
	shf.l.wrap.b32 	%r1457, %r1455, %r1455, 26;
	shf.l.wrap.b32 	%r1458, %r1455, %r1455, 21;
	xor.b32  	%r1459, %r1457, %r1458;
	shf.l.wrap.b32 	%r1460, %r1455, %r1455, 7;
	xor.b32  	%r1461, %r1459, %r1460;
	and.b32  	%r1462, %r1455, %r1430;
	not.b32 	%r1463, %r1455;
	and.b32  	%r1464, %r1405, %r1463;
	or.b32  	%r1465, %r1462, %r1464;
	ld.const.u32 	%r1466, [K+228];
	add.s32 	%r1467, %r1465, %r1380;
	add.s32 	%r1468, %r1467, %r1461;
	add.s32 	%r1469, %r1468, %r1466;
	shf.l.wrap.b32 	%r1470, %r1456, %r1456, 30;
	shf.l.wrap.b32 	%r1471, %r1456, %r1456, 19;
	xor.b32  	%r1472, %r1470, %r1471;
	shf.l.wrap.b32 	%r1473, %r1456, %r1456, 10;
	xor.b32  	%r1474, %r1472, %r1473;
	xor.b32  	%r1475, %r1431, %r1406;
	and.b32  	%r1476, %r1456, %r1475;
	and.b32  	%r1477, %r1431, %r1406;
	xor.b32  	%r1478, %r1476, %r1477;
	add.s32 	%r1479, %r1474, %r1478;
	add.s32 	%r1480, %r1469, %r1381;
	add.s32 	%r1481, %r1479, %r1469;
	shf.l.wrap.b32 	%r1482, %r1480, %r1480, 26;
	shf.l.wrap.b32 	%r1483, %r1480, %r1480, 21;
	xor.b32  	%r1484, %r1482, %r1483;
	shf.l.wrap.b32 	%r1485, %r1480, %r1480, 7;
	xor.b32  	%r1486, %r1484, %r1485;
	and.b32  	%r1487, %r1480, %r1455;
	not.b32 	%r1488, %r1480;
	and.b32  	%r1489, %r1430, %r1488;
	or.b32  	%r1490, %r1487, %r1489;
	ld.const.u32 	%r1491, [K+232];
	add.s32 	%r1492, %r1490, %r1405;
	add.s32 	%r1493, %r1492, %r1486;
	add.s32 	%r1494, %r1493, %r1491;
	shf.l.wrap.b32 	%r1495, %r1481, %r1481, 30;
	shf.l.wrap.b32 	%r1496, %r1481, %r1481, 19;
	xor.b32  	%r1497, %r1495, %r1496;
	shf.l.wrap.b32 	%r1498, %r1481, %r1481, 10;
	xor.b32  	%r1499, %r1497, %r1498;
	xor.b32  	%r1500, %r1456, %r1431;
	and.b32  	%r1501, %r1481, %r1500;
	and.b32  	%r1502, %r1456, %r1431;
	xor.b32  	%r1503, %r1501, %r1502;
	add.s32 	%r1504, %r1499, %r1503;
	add.s32 	%r1505, %r1494, %r1406;
	add.s32 	%r1506, %r1504, %r1494;
	shf.l.wrap.b32 	%r1507, %r1505, %r1505, 26;
	shf.l.wrap.b32 	%r1508, %r1505, %r1505, 21;
	xor.b32  	%r1509, %r1507, %r1508;
	shf.l.wrap.b32 	%r1510, %r1505, %r1505, 7;
	xor.b32  	%r1511, %r1509, %r1510;
	and.b32  	%r1512, %r1505, %r1480;
	not.b32 	%r1513, %r1505;
	and.b32  	%r1514, %r1455, %r1513;
	or.b32  	%r1515, %r1512, %r1514;
	ld.const.u32 	%r1516, [K+236];
	add.s32 	%r1517, %r1515, %r1430;
	add.s32 	%r1518, %r1517, %r1511;
	add.s32 	%r1519, %r1518, %r1516;
	shf.l.wrap.b32 	%r1520, %r1506, %r1506, 30;
	shf.l.wrap.b32 	%r1521, %r1506, %r1506, 19;
	xor.b32  	%r1522, %r1520, %r1521;
	shf.l.wrap.b32 	%r1523, %r1506, %r1506, 10;
	xor.b32  	%r1524, %r1522, %r1523;
	xor.b32  	%r1525, %r1481, %r1456;
	and.b32  	%r1526, %r1506, %r1525;
	and.b32  	%r1527, %r1481, %r1456;
	xor.b32  	%r1528, %r1526, %r1527;
	add.s32 	%r1529, %r1524, %r1528;
	add.s32 	%r1530, %r1519, %r1431;
	add.s32 	%r1531, %r1529, %r1519;
	shf.l.wrap.b32 	%r1532, %r1530, %r1530, 26;
	shf.l.wrap.b32 	%r1533, %r1530, %r1530, 21;
	xor.b32  	%r1534, %r1532, %r1533;
	shf.l.wrap.b32 	%r1535, %r1530, %r1530, 7;
	xor.b32  	%r1536, %r1534, %r1535;
	and.b32  	%r1537, %r1530, %r1505;
	not.b32 	%r1538, %r1530;
	and.b32  	%r1539, %r1480, %r1538;
	or.b32  	%r1540, %r1537, %r1539;
	ld.const.u32 	%r1541, [K+240];
	add.s32 	%r1542, %r1540, %r1455;
	add.s32 	%r1543, %r1542, %r1536;
	add.s32 	%r1544, %r1543, %r1541;
	shf.l.wrap.b32 	%r1545, %r1531, %r1531, 30;
	shf.l.wrap.b32 	%r1546, %r1531, %r1531, 19;
	xor.b32  	%r1547, %r1545, %r1546;
	shf.l.wrap.b32 	%r1548, %r1531, %r1531, 10;
	xor.b32  	%r1549, %r1547, %r1548;
	xor.b32  	%r1550, %r1506, %r1481;
	and.b32  	%r1551, %r1531, %r1550;
	and.b32  	%r1552, %r1506, %r1481;
	xor.b32  	%r1553, %r1551, %r1552;
	add.s32 	%r1554, %r1549, %r1553;
	add.s32 	%r1555, %r1544, %r1456;
	add.s32 	%r1556, %r1554, %r1544;
	shf.l.wrap.b32 	%r1557, %r1555, %r1555, 26;
	shf.l.wrap.b32 	%r1558, %r1555, %r1555, 21;
	xor.b32  	%r1559, %r1557, %r1558;
	shf.l.wrap.b32 	%r1560, %r1555, %r1555, 7;
	xor.b32  	%r1561, %r1559, %r1560;
	and.b32  	%r1562, %r1555, %r1530;
	not.b32 	%r1563, %r1555;
	and.b32  	%r1564, %r1505, %r1563;
	or.b32  	%r1565, %r1562, %r1564;
	ld.const.u32 	%r1566, [K+244];
	add.s32 	%r1567, %r1565, %r1480;
	add.s32 	%r1568, %r1567, %r1561;
	add.s32 	%r1569, %r1568, %r1566;
	shf.l.wrap.b32 	%r1570, %r1556, %r1556, 30;
	shf.l.wrap.b32 	%r1571, %r1556, %r1556, 19;
	xor.b32  	%r1572, %r1570, %r1571;
	shf.l.wrap.b32 	%r1573, %r1556, %r1556, 10;
	xor.b32  	%r1574, %r1572, %r1573;
	xor.b32  	%r1575, %r1531, %r1506;
	and.b32  	%r1576, %r1556, %r1575;
	and.b32  	%r1577, %r1531, %r1506;
	xor.b32  	%r1578, %r1576, %r1577;
	add.s32 	%r1579, %r1574, %r1578;
	add.s32 	%r1580, %r1569, %r1481;
	add.s32 	%r1581, %r1579, %r1569;
	shf.l.wrap.b32 	%r1582, %r1580, %r1580, 26;
	shf.l.wrap.b32 	%r1583, %r1580, %r1580, 21;
	xor.b32  	%r1584, %r1582, %r1583;
	shf.l.wrap.b32 	%r1585, %r1580, %r1580, 7;
	xor.b32  	%r1586, %r1584, %r1585;
	and.b32  	%r1587, %r1580, %r1555;
	not.b32 	%r1588, %r1580;
	and.b32  	%r1589, %r1530, %r1588;
	or.b32  	%r1590, %r1587, %r1589;
	ld.const.u32 	%r1591, [K+248];
	add.s32 	%r1592, %r1590, %r1505;
	add.s32 	%r1593, %r1592, %r1586;
	add.s32 	%r1594, %r1593, %r1591;
	shf.l.wrap.b32 	%r1595, %r1581, %r1581, 30;
	shf.l.wrap.b32 	%r1596, %r1581, %r1581, 19;
	xor.b32  	%r1597, %r1595, %r1596;
	shf.l.wrap.b32 	%r1598, %r1581, %r1581, 10;
	xor.b32  	%r1599, %r1597, %r1598;
	xor.b32  	%r1600, %r1556, %r1531;
	and.b32  	%r1601, %r1581, %r1600;
	and.b32  	%r1602, %r1556, %r1531;
	xor.b32  	%r1603, %r1601, %r1602;
	add.s32 	%r1604, %r1599, %r1603;
	add.s32 	%r1605, %r1594, %r1506;
	add.s32 	%r1606, %r1604, %r1594;
	shf.l.wrap.b32 	%r1607, %r1605, %r1605, 26;
	shf.l.wrap.b32 	%r1608, %r1605, %r1605, 21;
	xor.b32  	%r1609, %r1607, %r1608;
	shf.l.wrap.b32 	%r1610, %r1605, %r1605, 7;
	xor.b32  	%r1611, %r1609, %r1610;
	and.b32  	%r1612, %r1605, %r1580;
	not.b32 	%r1613, %r1605;
	and.b32  	%r1614, %r1555, %r1613;
	or.b32  	%r1615, %r1612, %r1614;
	ld.const.u32 	%r1616, [K+252];
	add.s32 	%r1617, %r1615, %r1530;
	add.s32 	%r1618, %r1617, %r1611;
	add.s32 	%r1619, %r1618, %r1616;
	shf.l.wrap.b32 	%r1620, %r1606, %r1606, 30;
	shf.l.wrap.b32 	%r1621, %r1606, %r1606, 19;
	xor.b32  	%r1622, %r1620, %r1621;
	shf.l.wrap.b32 	%r1623, %r1606, %r1606, 10;
	xor.b32  	%r1624, %r1622, %r1623;
	xor.b32  	%r1625, %r1581, %r1556;
	and.b32  	%r1626, %r1606, %r1625;
	and.b32  	%r1627, %r1581, %r1556;
	xor.b32  	%r1628, %r1626, %r1627;
	add.s32 	%r1629, %r1624, %r1628;
	add.s32 	%r1630, %r1619, %r1531;
	add.s32 	%r1631, %r1629, %r1619;
	add.s32 	%r3, %r24, %r1631;
	add.s32 	%r4, %r25, %r1606;
	add.s32 	%r5, %r26, %r1581;
	add.s32 	%r6, %r27, %r1556;
	add.s32 	%r7, %r28, %r1630;
	add.s32 	%r8, %r29, %r1605;
	add.s32 	%r9, %r30, %r1580;
	add.s32 	%r10, %r31, %r1555;
	ld.global.u32 	%r11, [%rd1+28];
	setp.gt.u32 	%p2, %r10, %r11;
	@%p2 bra 	$L__BB0_18;
	setp.lt.u32 	%p3, %r10, %r11;
	@%p3 bra 	$L__BB0_16;
	ld.global.u32 	%r12, [%rd1+24];
	setp.gt.u32 	%p4, %r9, %r12;
	@%p4 bra 	$L__BB0_18;
	setp.lt.u32 	%p5, %r9, %r12;
	@%p5 bra 	$L__BB0_16;
	ld.global.u32 	%r13, [%rd1+20];
	setp.gt.u32 	%p6, %r8, %r13;
	@%p6 bra 	$L__BB0_18;
	setp.lt.u32 	%p7, %r8, %r13;
	@%p7 bra 	$L__BB0_16;
	ld.global.u32 	%r14, [%rd1+16];
	setp.gt.u32 	%p8, %r7, %r14;
	@%p8 bra 	$L__BB0_18;
	setp.lt.u32 	%p9, %r7, %r14;
	@%p9 bra 	$L__BB0_16;
	ld.global.u32 	%r15, [%rd1+12];
	setp.gt.u32 	%p10, %r6, %r15;
	@%p10 bra 	$L__BB0_18;
	setp.lt.u32 	%p11, %r6, %r15;
	@%p11 bra 	$L__BB0_16;
	ld.global.u32 	%r16, [%rd1+8];
	setp.gt.u32 	%p12, %r5, %r16;
	@%p12 bra 	$L__BB0_18;
	setp.lt.u32 	%p13, %r5, %r16;
	@%p13 bra 	$L__BB0_16;
	ld.global.u32 	%r17, [%rd1+4];
	setp.gt.u32 	%p14, %r4, %r17;
	@%p14 bra 	$L__BB0_18;
	setp.lt.u32 	%p15, %r4, %r17;
	@%p15 bra 	$L__BB0_16;
	ld.global.u32 	%r1632, [%rd1];
	setp.gt.u32 	%p16, %r3, %r1632;
	@%p16 bra 	$L__BB0_18;
$L__BB0_16:
	cvta.to.global.u64 	%rd5, %rd3;
	atom.global.add.u32 	%r18, [%rd5], 1;
	setp.gt.u32 	%p17, %r18, 1023;
	@%p17 bra 	$L__BB0_18;
	cvta.to.global.u64 	%rd6, %rd2;
	mul.wide.u32 	%rd7, %r18, 40;
	add.s64 	%rd8, %rd6, %rd7;
	st.global.u32 	[%rd8], %r2;
	mov.b32 	%r1633, 1;
	st.global.u32 	[%rd8+36], %r1633;
	st.global.u8 	[%rd8+4], %r3;
	shr.u32 	%r1634, %r3, 8;
	st.global.u8 	[%rd8+5], %r1634;
	shr.u32 	%r1635, %r3, 16;
	st.global.u8 	[%rd8+6], %r1635;
	shr.u32 	%r1636, %r3, 24;
	st.global.u8 	[%rd8+7], %r1636;
	st.global.u8 	[%rd8+8], %r4;
	shr.u32 	%r1637, %r4, 8;
	st.global.u8 	[%rd8+9], %r1637;
	shr.u32 	%r1638, %r4, 16;
	st.global.u8 	[%rd8+10], %r1638;
	shr.u32 	%r1639, %r4, 24;
	st.global.u8 	[%rd8+11], %r1639;
	st.global.u8 	[%rd8+12], %r5;
	shr.u32 	%r1640, %r5, 8;
	st.global.u8 	[%rd8+13], %r1640;
	shr.u32 	%r1641, %r5, 16;
	st.global.u8 	[%rd8+14], %r1641;
	shr.u32 	%r1642, %r5, 24;
	st.global.u8 	[%rd8+15], %r1642;
	st.global.u8 	[%rd8+16], %r6;
	shr.u32 	%r1643, %r6, 8;
	st.global.u8 	[%rd8+17], %r1643;
	shr.u32 	%r1644, %r6, 16;
	st.global.u8 	[%rd8+18], %r1644;
	shr.u32 	%r1645, %r6, 24;
	st.global.u8 	[%rd8+19], %r1645;
	st.global.u8 	[%rd8+20], %r7;
	shr.u32 	%r1646, %r7, 8;
	st.global.u8 	[%rd8+21], %r1646;
	shr.u32 	%r1647, %r7, 16;
	st.global.u8 	[%rd8+22], %r1647;
	shr.u32 	%r1648, %r7, 24;
	st.global.u8 	[%rd8+23], %r1648;
	st.global.u8 	[%rd8+24], %r8;
	shr.u32 	%r1649, %r8, 8;
	st.global.u8 	[%rd8+25], %r1649;
	shr.u32 	%r1650, %r8, 16;
	st.global.u8 	[%rd8+26], %r1650;
	shr.u32 	%r1651, %r8, 24;
	st.global.u8 	[%rd8+27], %r1651;
	st.global.u8 	[%rd8+28], %r9;
	shr.u32 	%r1652, %r9, 8;
	st.global.u8 	[%rd8+29], %r1652;
	shr.u32 	%r1653, %r9, 16;
	st.global.u8 	[%rd8+30], %r1653;
	shr.u32 	%r1654, %r9, 24;
	st.global.u8 	[%rd8+31], %r1654;
	st.global.u8 	[%rd8+32], %r10;
	shr.u32 	%r1655, %r10, 8;
	st.global.u8 	[%rd8+33], %r1655;
	shr.u32 	%r1656, %r10, 16;
	st.global.u8 	[%rd8+34], %r1656;
	shr.u32 	%r1657, %r10, 24;
	st.global.u8 	[%rd8+35], %r1657;
$L__BB0_18:
	ret;

}
	// .globl	_Z28sha256_mine_kernel_optimizedPKhPKjjjS2_P12MiningResultPj
.visible .entry _Z28sha256_mine_kernel_optimizedPKhPKjjjS2_P12MiningResultPj(
	.param .u64 .ptr .align 1 _Z28sha256_mine_kernel_optimizedPKhPKjjjS2_P12MiningResultPj_param_0,
	.param .u64 .ptr .align 1 _Z28sha256_mine_kernel_optimizedPKhPKjjjS2_P12MiningResultPj_param_1,
	.param .u32 _Z28sha256_mine_kernel_optimizedPKhPKjjjS2_P12MiningResultPj_param_2,
	.param .u32 _Z28sha256_mine_kernel_optimizedPKhPKjjjS2_P12MiningResultPj_param_3,
	.param .u64 .ptr .align 1 _Z28sha256_mine_kernel_optimizedPKhPKjjjS2_P12MiningResultPj_param_4,
	.param .u64 .ptr .align 1 _Z28sha256_mine_kernel_optimizedPKhPKjjjS2_P12MiningResultPj_param_5,
	.param .u64 .ptr .align 1 _Z28sha256_mine_kernel_optimizedPKhPKjjjS2_P12MiningResultPj_param_6
)
{


	bar.sync 	0;
	ret;

}
	// .globl	_Z26sha256_mine_kernel_batchedPKhPKjjjS2_P12MiningResultPjj
.visible .entry _Z26sha256_mine_kernel_batchedPKhPKjjjS2_P12MiningResultPjj(
	.param .u64 .ptr .align 1 _Z26sha256_mine_kernel_batchedPKhPKjjjS2_P12MiningResultPjj_param_0,
	.param .u64 .ptr .align 1 _Z26sha256_mine_kernel_batchedPKhPKjjjS2_P12MiningResultPjj_param_1,
	.param .u32 _Z26sha256_mine_kernel_batchedPKhPKjjjS2_P12MiningResultPjj_param_2,
	.param .u32 _Z26sha256_mine_kernel_batchedPKhPKjjjS2_P12MiningResultPjj_param_3,
	.param .u64 .ptr .align 1 _Z26sha256_mine_kernel_batchedPKhPKjjjS2_P12MiningResultPjj_param_4,
	.param .u64 .ptr .align 1 _Z26sha256_mine_kernel_batchedPKhPKjjjS2_P12MiningResultPjj_param_5,
	.param .u64 .ptr .align 1 _Z26sha256_mine_kernel_batchedPKhPKjjjS2_P12MiningResultPjj_param_6,
	.param .u32 _Z26sha256_mine_kernel_batchedPKhPKjjjS2_P12MiningResultPjj_param_7
)
{


	ret;

}


// ===== COMPILED SASS (sm_100) =====

	.target	sm_100

	.elftype	@"ET_EXEC"


//--------------------- .note.nv.tkinfo           --------------------------
	.section	.note.nv.tkinfo,"",@"SHT_NOTE"
	.sectionflags	@"SHF_NOTE_NV_TKINFO"
	.tkinfo
        /*0018*/ 	.word	0x00000002
        /*0030*/ 	.string	""
        /*0030*/ 	.string	"ptxas"
        /*0030*/ 	.string	"Cuda compilation tools, release 13.0, V13.0.88"
        /*0030*/ 	.string	"Build cuda_13.0.r13.0/compiler.36424714_0"
        /*0030*/ 	.string	"-arch sm_100 -m 64 "



//--------------------- .note.nv.cuinfo           --------------------------
	.section	.note.nv.cuinfo,"",@"SHT_NOTE"
	.sectionflags	@"SHF_NOTE_NV_CUINFO"
        /*0018*/ 	.short	0x0002
        /*001a*/ 	.short	0x0064
        /*001c*/ 	.short	0x0082
	.zero		2


//--------------------- .nv.info                  --------------------------
	.section	.nv.info,"",@"SHT_CUDA_INFO"
	.align	4


	//----- nvinfo : EIATTR_REGCOUNT
	.align		4
        /*0000*/ 	.byte	0x04, 0x2f
        /*0002*/ 	.short	(.L_3 - .L_2)
	.align		4
.L_2:
        /*0004*/ 	.word	index@(_Z18sha256_mine_kernelPKhPKjjjS2_P12MiningResultPj)
        /*0008*/ 	.word	0x0000001f


	//----- nvinfo : EIATTR_FRAME_SIZE
	.align		4
.L_3:
        /*000c*/ 	.byte	0x04, 0x11
        /*000e*/ 	.short	(.L_5 - .L_4)
	.align		4
.L_4:
        /*0010*/ 	.word	index@(_Z18sha256_mine_kernelPKhPKjjjS2_P12MiningResultPj)
        /*0014*/ 	.word	0x00000000


	//----- nvinfo : EIATTR_REGCOUNT
	.align		4
.L_5:
        /*0018*/ 	.byte	0x04, 0x2f
        /*001a*/ 	.short	(.L_7 - .L_6)
	.align		4
.L_6:
        /*001c*/ 	.word	index@(_Z28sha256_mine_kernel_optimizedPKhPKjjjS2_P12MiningResultPj)
        /*0020*/ 	.word	0x00000004


	//----- nvinfo : EIATTR_FRAME_SIZE
	.align		4
.L_7:
        /*0024*/ 	.byte	0x04, 0x11
        /*0026*/ 	.short	(.L_9 - .L_8)
	.align		4
.L_8:
        /*0028*/ 	.word	index@(_Z28sha256_mine_kernel_optimizedPKhPKjjjS2_P12MiningResultPj)
        /*002c*/ 	.word	0x00000000


	//----- nvinfo : EIATTR_REGCOUNT
	.align		4
.L_9:
        /*0030*/ 	.byte	0x04, 0x2f
        /*0032*/ 	.short	(.L_11 - .L_10)
	.align		4
.L_10:
        /*0034*/ 	.word	index@(_Z26sha256_mine_kernel_batchedPKhPKjjjS2_P12MiningResultPjj)
        /*0038*/ 	.word	0x00000004


	//----- nvinfo : EIATTR_FRAME_SIZE
	.align		4
.L_11:
        /*003c*/ 	.byte	0x04, 0x11
        /*003e*/ 	.short	(.L_13 - .L_12)
	.align		4
.L_12:
        /*0040*/ 	.word	index@(_Z26sha256_mine_kernel_batchedPKhPKjjjS2_P12MiningResultPjj)
        /*0044*/ 	.word	0x00000000


	//----- nvinfo : EIATTR_MIN_STACK_SIZE
	.align		4
.L_13:
        /*0048*/ 	.byte	0x04, 0x12
        /*004a*/ 	.short	(.L_15 - .L_14)
	.align		4
.L_14:
        /*004c*/ 	.word	index@(_Z26sha256_mine_kernel_batchedPKhPKjjjS2_P12MiningResultPjj)
        /*0050*/ 	.word	0x00000000


	//----- nvinfo : EIATTR_MIN_STACK_SIZE
	.align		4
.L_15:
        /*0054*/ 	.byte	0x04, 0x12
        /*0056*/ 	.short	(.L_17 - .L_16)
	.align		4
.L_16:
        /*0058*/ 	.word	index@(_Z28sha256_mine_kernel_optimizedPKhPKjjjS2_P12MiningResultPj)
        /*005c*/ 	.word	0x00000000


	//----- nvinfo : EIATTR_MIN_STACK_SIZE
	.align		4
.L_17:
        /*0060*/ 	.byte	0x04, 0x12
        /*0062*/ 	.short	(.L_19 - .L_18)
	.align		4
.L_18:
        /*0064*/ 	.word	index@(_Z18sha256_mine_kernelPKhPKjjjS2_P12MiningResultPj)
        /*0068*/ 	.word	0x00000000
.L_19:


//--------------------- .nv.compat                --------------------------
	.section	.nv.compat,"",@"SHT_CUDA_COMPAT_INFO"
	.align	4
        /*0000*/ 	.byte	0x02, 0x09, 0x00, 0x00, 0x02, 0x02, 0x01, 0x00, 0x02, 0x05, 0x05, 0x00, 0x03, 0x07, 0x01, 0x01
        /*0010*/ 	.byte	0x02, 0x03, 0x00, 0x00, 0x02, 0x06, 0x01, 0x00, 0x04, 0x0b, 0x08, 0x00, 0x09, 0x00, 0x00, 0x00
        /*0020*/ 	.byte	0x00, 0x00, 0x00, 0x00


//--------------------- .nv.info._Z26sha256_mine_kernel_batchedPKhPKjjjS2_P12MiningResultPjj --------------------------
	.section	.nv.info._Z26sha256_mine_kernel_batchedPKhPKjjjS2_P12MiningResultPjj,"",@"SHT_CUDA_INFO"
	.sectionflags	@""
	.align	4


	//----- nvinfo : EIATTR_CUDA_API_VERSION
	.align		4
        /*0000*/ 	.byte	0x04, 0x37
        /*0002*/ 	.short	(.L_21 - .L_20)
.L_20:
        /*0004*/ 	.word	0x00000082


	//----- nvinfo : EIATTR_KPARAM_INFO
	.align		4
.L_21:
        /*0008*/ 	.byte	0x04, 0x17
        /*000a*/ 	.short	(.L_23 - .L_22)
.L_22:
        /*000c*/ 	.word	0x00000000
        /*0010*/ 	.short	0x0007
        /*0012*/ 	.short	0x0030
        /*0014*/ 	.byte	0x00, 0xf0, 0x11, 0x00


	//----- nvinfo : EIATTR_KPARAM_INFO
	.align		4
.L_23:
        /*0018*/ 	.byte	0x04, 0x17
        /*001a*/ 	.short	(.L_25 - .L_24)
.L_24:
        /*001c*/ 	.word	0x00000000
        /*0020*/ 	.short	0x0006
        /*0022*/ 	.short	0x0028
        /*0024*/ 	.byte	0x00, 0xf5, 0x21, 0x00


	//----- nvinfo : EIATTR_KPARAM_INFO
	.align		4
.L_25:
        /*0028*/ 	.byte	0x04, 0x17
        /*002a*/ 	.short	(.L_27 - .L_26)
.L_26:
        /*002c*/ 	.word	0x00000000
        /*0030*/ 	.short	0x0005
        /*0032*/ 	.short	0x0020
        /*0034*/ 	.byte	0x00, 0xf5, 0x21, 0x00


	//----- nvinfo : EIATTR_KPARAM_INFO
	.align		4
.L_27:
        /*0038*/ 	.byte	0x04, 0x17
        /*003a*/ 	.short	(.L_29 - .L_28)
.L_28:
        /*003c*/ 	.word	0x00000000
        /*0040*/ 	.short	0x0004
        /*0042*/ 	.short	0x0018
        /*0044*/ 	.byte	0x00, 0xf5, 0x21, 0x00


	//----- nvinfo : EIATTR_KPARAM_INFO
	.align		4
.L_29:
        /*0048*/ 	.byte	0x04, 0x17
        /*004a*/ 	.short	(.L_31 - .L_30)
.L_30:
        /*004c*/ 	.word	0x00000000
        /*0050*/ 	.short	0x0003
        /*0052*/ 	.short	0x0014
        /*0054*/ 	.byte	0x00, 0xf0, 0x11, 0x00


	//----- nvinfo : EIATTR_KPARAM_INFO
	.align		4
.L_31:
        /*0058*/ 	.byte	0x04, 0x17
        /*005a*/ 	.short	(.L_33 - .L_32)
.L_32:
        /*005c*/ 	.word	0x00000000
        /*0060*/ 	.short	0x0002
        /*0062*/ 	.short	0x0010
        /*0064*/ 	.byte	0x00, 0xf0, 0x11, 0x00


	//----- nvinfo : EIATTR_KPARAM_INFO
	.align		4
.L_33:
        /*0068*/ 	.byte	0x04, 0x17
        /*006a*/ 	.short	(.L_35 - .L_34)
.L_34:
        /*006c*/ 	.word	0x00000000
        /*0070*/ 	.short	0x0001
        /*0072*/ 	.short	0x0008
        /*0074*/ 	.byte	0x00, 0xf5, 0x21, 0x00


	//----- nvinfo : EIATTR_KPARAM_INFO
	.align		4
.L_35:
        /*0078*/ 	.byte	0x04, 0x17
        /*007a*/ 	.short	(.L_37 - .L_36)
.L_36:
        /*007c*/ 	.word	0x00000000
        /*0080*/ 	.short	0x0000
        /*0082*/ 	.short	0x0000
        /*0084*/ 	.byte	0x00, 0xf5, 0x21, 0x00


	//----- nvinfo : EIATTR_SPARSE_MMA_MASK
	.align		4
.L_37:
        /*0088*/ 	.byte	0x03, 0x50
        /*008a*/ 	.short	0x0000


	//----- nvinfo : EIATTR_MAXREG_COUNT
	.align		4
        /*008c*/ 	.byte	0x03, 0x1b
        /*008e*/ 	.short	0x00ff


	//----- nvinfo : EIATTR_MERCURY_ISA_VERSION
	.align		4
        /*0090*/ 	.byte	0x03, 0x5f
        /*0092*/ 	.short	0x0101


	//----- nvinfo : EIATTR_VRC_CTA_INIT_COUNT
	.align		4
        /*0094*/ 	.byte	0x02, 0x4a
	.zero		1
	.zero		1


	//----- nvinfo : EIATTR_EXIT_INSTR_OFFSETS
	.align		4
        /*0098*/ 	.byte	0x04, 0x1c
        /*009a*/ 	.short	(.L_39 - .L_38)


	//   ....[0]....
.L_38:
        /*009c*/ 	.word	0x00000010


	//----- nvinfo : EIATTR_CBANK_PARAM_SIZE
	.align		4
.L_39:
        /*00a0*/ 	.byte	0x03, 0x19
        /*00a2*/ 	.short	0x0034


	//----- nvinfo : EIATTR_PARAM_CBANK
	.align		4
        /*00a4*/ 	.byte	0x04, 0x0a
        /*00a6*/ 	.short	(.L_41 - .L_40)
	.align		4
.L_40:
        /*00a8*/ 	.word	index@(.nv.constant0._Z26sha256_mine_kernel_batchedPKhPKjjjS2_P12MiningResultPjj)
        /*00ac*/ 	.short	0x0380
        /*00ae*/ 	.short	0x0034


	//----- nvinfo : EIATTR_SW_WAR
	.align		4
.L_41:
        /*00b0*/ 	.byte	0x04, 0x36
        /*00b2*/ 	.short	(.L_43 - .L_42)
.L_42:
        /*00b4*/ 	.word	0x00000008
.L_43:


//--------------------- .nv.info._Z28sha256_mine_kernel_optimizedPKhPKjjjS2_P12MiningResultPj --------------------------
	.section	.nv.info._Z28sha256_mine_kernel_optimizedPKhPKjjjS2_P12MiningResultPj,"",@"SHT_CUDA_INFO"
	.sectionflags	@""
	.align	4


	//----- nvinfo : EIATTR_CUDA_API_VERSION
	.align		4
        /*0000*/ 	.byte	0x04, 0x37
        /*0002*/ 	.short	(.L_45 - .L_44)
.L_44:
        /*0004*/ 	.word	0x00000082


	//----- nvinfo : EIATTR_KPARAM_INFO
	.align		4
.L_45:
        /*0008*/ 	.byte	0x04, 0x17
        /*000a*/ 	.short	(.L_47 - .L_46)
.L_46:
        /*000c*/ 	.word	0x00000000
        /*0010*/ 	.short	0x0006
        /*0012*/ 	.short	0x0028
        /*0014*/ 	.byte	0x00, 0xf5, 0x21, 0x00


	//----- nvinfo : EIATTR_KPARAM_INFO
	.align		4
.L_47:
        /*0018*/ 	.byte	0x04, 0x17
        /*001a*/ 	.short	(.L_49 - .L_48)
.L_48:
        /*001c*/ 	.word	0x00000000
        /*0020*/ 	.short	0x0005
        /*0022*/ 	.short	0x0020
        /*0024*/ 	.byte	0x00, 0xf5, 0x21, 0x00


	//----- nvinfo : EIATTR_KPARAM_INFO
	.align		4
.L_49:
        /*0028*/ 	.byte	0x04, 0x17
        /*002a*/ 	.short	(.L_51 - .L_50)
.L_50:
        /*002c*/ 	.word	0x00000000
        /*0030*/ 	.short	0x0004
        /*0032*/ 	.short	0x0018
        /*0034*/ 	.byte	0x00, 0xf5, 0x21, 0x00


	//----- nvinfo : EIATTR_KPARAM_INFO
	.align		4
.L_51:
        /*0038*/ 	.byte	0x04, 0x17
        /*003a*/ 	.short	(.L_53 - .L_52)
.L_52:
        /*003c*/ 	.word	0x00000000
        /*0040*/ 	.short	0x0003
        /*0042*/ 	.short	0x0014
        /*0044*/ 	.byte	0x00, 0xf0, 0x11, 0x00


	//----- nvinfo : EIATTR_KPARAM_INFO
	.align		4
.L_53:
        /*0048*/ 	.byte	0x04, 0x17
        /*004a*/ 	.short	(.L_55 - .L_54)
.L_54:
        /*004c*/ 	.word	0x00000000
        /*0050*/ 	.short	0x0002
        /*0052*/ 	.short	0x0010
        /*0054*/ 	.byte	0x00, 0xf0, 0x11, 0x00


	//----- nvinfo : EIATTR_KPARAM_INFO
	.align		4
.L_55:
        /*0058*/ 	.byte	0x04, 0x17
        /*005a*/ 	.short	(.L_57 - .L_56)
.L_56:
        /*005c*/ 	.word	0x00000000
        /*0060*/ 	.short	0x0001
        /*0062*/ 	.short	0x0008
        /*0064*/ 	.byte	0x00, 0xf5, 0x21, 0x00


	//----- nvinfo : EIATTR_KPARAM_INFO
	.align		4
.L_57:
        /*0068*/ 	.byte	0x04, 0x17
        /*006a*/ 	.short	(.L_59 - .L_58)
.L_58:
        /*006c*/ 	.word	0x00000000
        /*0070*/ 	.short	0x0000
        /*0072*/ 	.short	0x0000
        /*0074*/ 	.byte	0x00, 0xf5, 0x21, 0x00


	//----- nvinfo : EIATTR_SPARSE_MMA_MASK
	.align		4
.L_59:
        /*0078*/ 	.byte	0x03, 0x50
        /*007a*/ 	.short	0x0000


	//----- nvinfo : EIATTR_MAXREG_COUNT
	.align		4
        /*007c*/ 	.byte	0x03, 0x1b
        /*007e*/ 	.short	0x00ff


	//----- nvinfo : EIATTR_NUM_BARRIERS
	.align		4
        /*0080*/ 	.byte	0x02, 0x4c
        /*0082*/ 	.byte	0x01
	.zero		1


	//----- nvinfo : EIATTR_MERCURY_ISA_VERSION
	.align		4
        /*0084*/ 	.byte	0x03, 0x5f
        /*0086*/ 	.short	0x0101


	//----- nvinfo : EIATTR_VRC_CTA_INIT_COUNT
	.align		4
        /*0088*/ 	.byte	0x02, 0x4a
	.zero		1
	.zero		1


	//----- nvinfo : EIATTR_EXIT_INSTR_OFFSETS
	.align		4
        /*008c*/ 	.byte	0x04, 0x1c
        /*008e*/ 	.short	(.L_61 - .L_60)


	//   ....[0]....
.L_60:
        /*0090*/ 	.word	0x00000020


	//----- nvinfo : EIATTR_CBANK_PARAM_SIZE
	.align		4
.L_61:
        /*0094*/ 	.byte	0x03, 0x19
        /*0096*/ 	.short	0x0030


	//----- nvinfo : EIATTR_PARAM_CBANK
	.align		4
        /*0098*/ 	.byte	0x04, 0x0a
        /*009a*/ 	.short	(.L_63 - .L_62)
	.align		4
.L_62:
        /*009c*/ 	.word	index@(.nv.constant0._Z28sha256_mine_kernel_optimizedPKhPKjjjS2_P12MiningResultPj)
        /*00a0*/ 	.short	0x0380
        /*00a2*/ 	.short	0x0030


	//----- nvinfo : EIATTR_SW_WAR
	.align		4
.L_63:
        /*00a4*/ 	.byte	0x04, 0x36
        /*00a6*/ 	.short	(.L_65 - .L_64)
.L_64:
        /*00a8*/ 	.word	0x00000008
.L_65:


//--------------------- .nv.info._Z18sha256_mine_kernelPKhPKjjjS2_P12MiningResultPj --------------------------
	.section	.nv.info._Z18sha256_mine_kernelPKhPKjjjS2_P12MiningResultPj,"",@"SHT_CUDA_INFO"
	.sectionflags	@""
	.align	4


	//----- nvinfo : EIATTR_CUDA_API_VERSION
	.align		4
        /*0000*/ 	.byte	0x04, 0x37
        /*0002*/ 	.short	(.L_67 - .L_66)
.L_66:
        /*0004*/ 	.word	0x00000082


	//----- nvinfo : EIATTR_KPARAM_INFO
	.align		4
.L_67:
        /*0008*/ 	.byte	0x04, 0x17
        /*000a*/ 	.short	(.L_69 - .L_68)
.L_68:
        /*000c*/ 	.word	0x00000000
        /*0010*/ 	.short	0x0006
        /*0012*/ 	.short	0x0028
        /*0014*/ 	.byte	0x00, 0xf5, 0x21, 0x00


	//----- nvinfo : EIATTR_KPARAM_INFO
	.align		4
.L_69:
        /*0018*/ 	.byte	0x04, 0x17
        /*001a*/ 	.short	(.L_71 - .L_70)
.L_70:
        /*001c*/ 	.word	0x00000000
        /*0020*/ 	.short	0x0005
        /*0022*/ 	.short	0x0020
        /*0024*/ 	.byte	0x00, 0xf5, 0x21, 0x00


	//----- nvinfo : EIATTR_KPARAM_INFO
	.align		4
.L_71:
        /*0028*/ 	.byte	0x04, 0x17
        /*002a*/ 	.short	(.L_73 - .L_72)
.L_72:
        /*002c*/ 	.word	0x00000000
        /*0030*/ 	.short	0x0004
        /*0032*/ 	.short	0x0018
        /*0034*/ 	.byte	0x00, 0xf5, 0x21, 0x00


	//----- nvinfo : EIATTR_KPARAM_INFO
	.align		4
.L_73:
        /*0038*/ 	.byte	0x04, 0x17
        /*003a*/ 	.short	(.L_75 - .L_74)
.L_74:
        /*003c*/ 	.word	0x00000000
        /*0040*/ 	.short	0x0003
        /*0042*/ 	.short	0x0014
        /*0044*/ 	.byte	0x00, 0xf0, 0x11, 0x00


	//----- nvinfo : EIATTR_KPARAM_INFO
	.align		4
.L_75:
        /*0048*/ 	.byte	0x04, 0x17
        /*004a*/ 	.short	(.L_77 - .L_76)
.L_76:
        /*004c*/ 	.word	0x00000000
        /*0050*/ 	.short	0x0002
        /*0052*/ 	.short	0x0010
        /*0054*/ 	.byte	0x00, 0xf0, 0x11, 0x00


	//----- nvinfo : EIATTR_KPARAM_INFO
	.align		4
.L_77:
        /*0058*/ 	.byte	0x04, 0x17
        /*005a*/ 	.short	(.L_79 - .L_78)
.L_78:
        /*005c*/ 	.word	0x00000000
        /*0060*/ 	.short	0x0001
        /*0062*/ 	.short	0x0008
        /*0064*/ 	.byte	0x00, 0xf5, 0x21, 0x00


	//----- nvinfo : EIATTR_KPARAM_INFO
	.align		4
.L_79:
        /*0068*/ 	.byte	0x04, 0x17
        /*006a*/ 	.short	(.L_81 - .L_80)
.L_80:
        /*006c*/ 	.word	0x00000000
        /*0070*/ 	.short	0x0000
        /*0072*/ 	.short	0x0000
        /*0074*/ 	.byte	0x00, 0xf5, 0x21, 0x00


	//----- nvinfo : EIATTR_SPARSE_MMA_MASK
	.align		4
.L_81:
        /*0078*/ 	.byte	0x03, 0x50
        /*007a*/ 	.short	0x0000


	//----- nvinfo : EIATTR_MAXREG_COUNT
	.align		4
        /*007c*/ 	.byte	0x03, 0x1b
        /*007e*/ 	.short	0x00ff


	//----- nvinfo : EIATTR_MERCURY_ISA_VERSION
	.align		4
        /*0080*/ 	.byte	0x03, 0x5f
        /*0082*/ 	.short	0x0101


	//----- nvinfo : EIATTR_INT_WARP_WIDE_INSTR_OFFSETS
	.align		4
        /*0084*/ 	.byte	0x04, 0x31
        /*0086*/ 	.short	(.L_83 - .L_82)


	//   ....[0]....
.L_82:
        /*0088*/ 	.word	0x00003de0


	//   ....[1]....
        /*008c*/ 	.word	0x00003e70


	//----- nvinfo : EIATTR_VRC_CTA_INIT_COUNT
	.align		4
.L_83:
        /*0090*/ 	.byte	0x02, 0x4a
	.zero		1
	.zero		1


	//----- nvinfo : EIATTR_EXIT_INSTR_OFFSETS
	.align		4
        /*0094*/ 	.byte	0x04, 0x1c
        /*0096*/ 	.short	(.L_85 - .L_84)


	//   ....[0]....
.L_84:
        /*0098*/ 	.word	0x00000070


	//   ....[1]....
        /*009c*/ 	.word	0x00003b30


	//   ....[2]....
        /*00a0*/ 	.word	0x00003be0


	//   ....[3]....
        /*00a4*/ 	.word	0x00003c30


	//   ....[4]....
        /*00a8*/ 	.word	0x00003c80


	//   ....[5]....
        /*00ac*/ 	.word	0x00003cd0


	//   ....[6]....
        /*00b0*/ 	.word	0x00003d20


	//   ....[7]....
        /*00b4*/ 	.word	0x00003d70


	//   ....[8]....
        /*00b8*/ 	.word	0x00003dc0


	//   ....[9]....
        /*00bc*/ 	.word	0x00003ea0


	//   ....[10]....
        /*00c0*/ 	.word	0x00004280


	//----- nvinfo : EIATTR_CBANK_PARAM_SIZE
	.align		4
.L_85:
        /*00c4*/ 	.byte	0x03, 0x19
        /*00c6*/ 	.short	0x0030


	//----- nvinfo : EIATTR_PARAM_CBANK
	.align		4
        /*00c8*/ 	.byte	0x04, 0x0a
        /*00ca*/ 	.short	(.L_87 - .L_86)
	.align		4
.L_86:
        /*00cc*/ 	.word	index@(.nv.constant0._Z18sha256_mine_kernelPKhPKjjjS2_P12MiningResultPj)
        /*00d0*/ 	.short	0x0380
        /*00d2*/ 	.short	0x0030


	//----- nvinfo : EIATTR_SW_WAR
	.align		4
.L_87:
        /*00d4*/ 	.byte	0x04, 0x36
        /*00d6*/ 	.short	(.L_89 - .L_88)
.L_88:
        /*00d8*/ 	.word	0x00000008
.L_89:


//--------------------- .nv.callgraph             --------------------------
	.section	.nv.callgraph,"",@"SHT_CUDA_CALLGRAPH"
	.align	4
	.sectionentsize	8
	.align		4
        /*0000*/ 	.word	0x00000000
	.align		4
        /*0004*/ 	.word	0xffffffff
	.align		4
        /*0008*/ 	.word	0x00000000
	.align		4
        /*000c*/ 	.word	0xfffffffe
	.align		4
        /*0010*/ 	.word	0x00000000
	.align		4
        /*0014*/ 	.word	0xfffffffd
	.align		4
        /*0018*/ 	.word	0x00000000
	.align		4
        /*001c*/ 	.word	0xfffffffc


//--------------------- .nv.constant3             --------------------------
	.section	.nv.constant3,"a",@progbits
	.align	4
.nv.constant3:
	.type		K,@object
	.size		K,(H0 - K)
K:
        /*0000*/ 	.byte	0x98, 0x2f, 0x8a, 0x42, 0x91, 0x44, 0x37, 0x71, 0xcf, 0xfb, 0xc0, 0xb5, 0xa5, 0xdb, 0xb5, 0xe9
        /* <DEDUP_REMOVED lines=15> */
	.type		H0,@object
	.size		H0,(.L_1 - H0)
H0:
        /*0100*/ 	.byte	0x67, 0xe6, 0x09, 0x6a, 0x85, 0xae, 0x67, 0xbb, 0x72, 0xf3, 0x6e, 0x3c, 0x3a, 0xf5, 0x4f, 0xa5
        /*0110*/ 	.byte	0x7f, 0x52, 0x0e, 0x51, 0x8c, 0x68, 0x05, 0x9b, 0xab, 0xd9, 0x83, 0x1f, 0x19, 0xcd, 0xe0, 0x5b
.L_1:


//--------------------- .text._Z26sha256_mine_kernel_batchedPKhPKjjjS2_P12MiningResultPjj --------------------------
	.section	.text._Z26sha256_mine_kernel_batchedPKhPKjjjS2_P12MiningResultPjj,"ax",@progbits
	.align	128
        .global         _Z26sha256_mine_kernel_batchedPKhPKjjjS2_P12MiningResultPjj
        .type           _Z26sha256_mine_kernel_batchedPKhPKjjjS2_P12MiningResultPjj,@function
        .size           _Z26sha256_mine_kernel_batchedPKhPKjjjS2_P12MiningResultPjj,(.L_x_4 - _Z26sha256_mine_kernel_batchedPKhPKjjjS2_P12MiningResultPjj)
        .other          _Z26sha256_mine_kernel_batchedPKhPKjjjS2_P12MiningResultPjj,@"STO_CUDA_ENTRY STV_DEFAULT"
_Z26sha256_mine_kernel_batchedPKhPKjjjS2_P12MiningResultPjj:
.text._Z26sha256_mine_kernel_batchedPKhPKjjjS2_P12MiningResultPjj:
[----:B------:R-:W-:Y:S01]  /*0000*/  LDC R1, c[0x0][0x37c] ;  /* 0x0000df00ff017b82 */ /* 0x000fe20000000800 */
[----:B------:R-:W-:Y:S05]  /*0010*/  EXIT ;  /* 0x000000000000794d */ /* 0x000fea0003800000 */
.L_x_0:
[----:B------:R-:W-:-:S00]  /*0020*/  BRA `(.L_x_0) ;  /* 0xfffffffc00fc7947 */ /* 0x000fc0000383ffff */
[----:B------:R-:W-:-:S00]  /*0030*/  NOP ;  /* 0x0000000000007918 */ /* 0x000fc00000000000 */
        /* <DEDUP_REMOVED lines=12> */
.L_x_4:


//--------------------- .text._Z28sha256_mine_kernel_optimizedPKhPKjjjS2_P12MiningResultPj --------------------------
	.section	.text._Z28sha256_mine_kernel_optimizedPKhPKjjjS2_P12MiningResultPj,"ax",@progbits
	.align	128
        .global         _Z28sha256_mine_kernel_optimizedPKhPKjjjS2_P12MiningResultPj
        .type           _Z28sha256_mine_kernel_optimizedPKhPKjjjS2_P12MiningResultPj,@function
        .size           _Z28sha256_mine_kernel_optimizedPKhPKjjjS2_P12MiningResultPj,(.L_x_5 - _Z28sha256_mine_kernel_optimizedPKhPKjjjS2_P12MiningResultPj)
        .other          _Z28sha256_mine_kernel_optimizedPKhPKjjjS2_P12MiningResultPj,@"STO_CUDA_ENTRY STV_DEFAULT"
_Z28sha256_mine_kernel_optimizedPKhPKjjjS2_P12MiningResultPj:
.text._Z28sha256_mine_kernel_optimizedPKhPKjjjS2_P12MiningResultPj:
[----:B------:R-:W-:Y:S08]  /*0000*/  LDC R1, c[0x0][0x37c] ;  /* 0x0000df00ff017b82 */ /* 0x000ff00000000800 */
[----:B------:R-:W-:Y:S06]  /*0010*/  BAR.SYNC.DEFER_BLOCKING 0x0 ;  /* 0x0000000000007b1d */ /* 0x000fec0000010000 */
[----:B------:R-:W-:Y:S05]  /*0020*/  EXIT ;  /* 0x000000000000794d */ /* 0x000fea0003800000 */
.L_x_1:
        /* <DEDUP_REMOVED lines=13> */
.L_x_5:


//--------------------- .text._Z18sha256_mine_kernelPKhPKjjjS2_P12MiningResultPj --------------------------
	.section	.text._Z18sha256_mine_kernelPKhPKjjjS2_P12MiningResultPj,"ax",@progbits
	.align	128
        .global         _Z18sha256_mine_kernelPKhPKjjjS2_P12MiningResultPj
        .type           _Z18sha256_mine_kernelPKhPKjjjS2_P12MiningResultPj,@function
        .size           _Z18sha256_mine_kernelPKhPKjjjS2_P12MiningResultPj,(.L_x_6 - _Z18sha256_mine_kernelPKhPKjjjS2_P12MiningResultPj)
        .other          _Z18sha256_mine_kernelPKhPKjjjS2_P12MiningResultPj,@"STO_CUDA_ENTRY STV_DEFAULT"
_Z18sha256_mine_kernelPKhPKjjjS2_P12MiningResultPj:
.text._Z18sha256_mine_kernelPKhPKjjjS2_P12MiningResultPj:
[----:B------:R-:W-:Y:S01]  /*0000*/  LDC R1, c[0x0][0x37c] ;  /* 0x0000df00ff017b82 */ /* 0x000fe20000000800 */
[----:B------:R-:W0:Y:S07]  /*0010*/  S2R R3, SR_TID.X ;  /* 0x0000000000037919 */ /* 0x000e2e0000002100 */
[----:B------:R-:W0:Y:S01]  /*0020*/  S2UR UR4, SR_CTAID.X ;  /* 0x00000000000479c3 */ /* 0x000e220000002500 */
[----:B------:R-:W1:Y:S07]  /*0030*/  LDCU UR5, c[0x0][0x394] ;  /* 0x00007280ff0577ac */ /* 0x000e6e0008000800 */
[----:B------:R-:W0:Y:S02]  /*0040*/  LDC R0, c[0x0][0x360] ;  /* 0x0000d800ff007b82 */ /* 0x000e240000000800 */
[----:B0-----:R-:W-:-:S05]  /*0050*/  IMAD R0, R0, UR4, R3 ;  /* 0x0000000400007c24 */ /* 0x001fca000f8e0203 */
[----:B-1----:R-:W-:-:S13]  /*0060*/  ISETP.GE.U32.AND P0, PT, R0, UR5, PT ;  /* 0x0000000500007c0c */ /* 0x002fda000bf06070 */
[----:B------:R-:W-:Y:S05]  /*0070*/  @P0 EXIT ;  /* 0x000000000000094d */ /* 0x000fea0003800000 */
[----:B------:R-:W0:Y:S01]  /*0080*/  LDC.64 R2, c[0x3][0x110] ;  /* 0x00c04400ff027b82 */ /* 0x000e220000000a00 */
[----:B------:R-:W1:Y:S01]  /*0090*/  LDCU.64 UR4, c[0x0][0x358] ;  /* 0x00006b00ff0477ac */ /* 0x000e620008000a00 */
[----:B------:R-:W2:Y:S06]  /*00a0*/  LDCU UR6, c[0x0][0x390] ;  /* 0x00007200ff0677ac */ /* 0x000eac0008000800 */
[----:B------:R-:W3:Y:S08]  /*00b0*/  LDC.64 R8, c[0x3][0x118] ;  /* 0x00c04600ff087b82 */ /* 0x000ef00000000a00 */
[----:B------:R-:W4:Y:S08]  /*00c0*/  LDC.64 R4, c[0x3][RZ] ;  /* 0x00c00000ff047b82 */ /* 0x000f300000000a00 */
[----:B------:R-:W5:Y:S01]  /*00d0*/  LDC.64 R10, c[0x3][0x108] ;  /* 0x00c04200ff0a7b82 */ /* 0x000f620000000a00 */
[----:B0-----:R-:W-:-:S02]  /*00e0*/  SHF.L.W.U32.HI R6, R2, 0x1a, R2 ;  /* 0x0000001a02067819 */ /* 0x001fc40000010e02 */
[C-C-:B------:R-:W-:Y:S02]  /*00f0*/  SHF.L.W.U32.HI R7, R2.reuse, 0x15, R2.reuse ;  /* 0x0000001502077819 */ /* 0x140fe40000010e02 */
[----:B------:R-:W-:-:S03]  /*0100*/  SHF.L.W.U32.HI R12, R2, 0x7, R2 ;  /* 0x00000007020c7819 */ /* 0x000fc60000010e02 */
[----:B------:R-:W0:Y:S01]  /*0110*/  LDC.64 R22, c[0x3][0x8] ;  /* 0x00c00200ff167b82 */ /* 0x000e220000000a00 */
[----:B------:R-:W-:Y:S02]  /*0120*/  LOP3.LUT R6, R12, R6, R7, 0x96, !PT ;  /* 0x000000060c067212 */ /* 0x000fe400078e9607 */
[----:B---3--:R-:W-:-:S04]  /*0130*/  LOP3.LUT R7, R2, R8, R3, 0xac, !PT ;  /* 0x0000000802077212 */ /* 0x008fc800078eac03 */
[----:B------:R-:W-:-:S05]  /*0140*/  IADD3 R7, PT, PT, R6, R9, R7 ;  /* 0x0000000906077210 */ /* 0x000fca0007ffe007 */
[----:B----4-:R-:W-:-:S04]  /*0150*/  IMAD.IADD R6, R7, 0x1, R4 ;  /* 0x0000000107067824 */ /* 0x010fc800078e0204 */
[----:B-----5:R-:W-:-:S05]  /*0160*/  IMAD.IADD R7, R6, 0x1, R11 ;  /* 0x0000000106077824 */ /* 0x020fca00078e020b */
[C-C-:B------:R-:W-:Y:S02]  /*0170*/  SHF.L.W.U32.HI R4, R7.reuse, 0x1a, R7.reuse ;  /* 0x0000001a07047819 */ /* 0x140fe40000010e07 */
[C-C-:B------:R-:W-:Y:S02]  /*0180*/  SHF.L.W.U32.HI R13, R7.reuse, 0x15, R7.reuse ;  /* 0x00000015070d7819 */ /* 0x140fe40000010e07 */
[C---:B------:R-:W-:Y:S02]  /*0190*/  SHF.L.W.U32.HI R12, R7.reuse, 0x7, R7 ;  /* 0x00000007070c7819 */ /* 0x040fe40000010e07 */
[----:B------:R-:W-:Y:S02]  /*01a0*/  LOP3.LUT R14, R7, R3, R2, 0xac, !PT ;  /* 0x00000003070e7212 */ /* 0x000fe400078eac02 */
[----:B------:R-:W-:-:S04]  /*01b0*/  LOP3.LUT R13, R12, R4, R13, 0x96, !PT ;  /* 0x000000040c0d7212 */ /* 0x000fc800078e960d */
[----:B------:R-:W-:-:S05]  /*01c0*/  IADD3 R14, PT, PT, R13, R8, R14 ;  /* 0x000000080d0e7210 */ /* 0x000fca0007ffe00e */
[----:B------:R-:W-:Y:S02]  /*01d0*/  IMAD.IADD R19, R14, 0x1, R5 ;  /* 0x000000010e137824 */ /* 0x000fe400078e0205 */
[----:B------:R-:W3:Y:S02]  /*01e0*/  LDC.64 R4, c[0x3][0x100] ;  /* 0x00c04000ff047b82 */ /* 0x000ee40000000a00 */
[----:B------:R-:W-:-:S05]  /*01f0*/  IMAD.IADD R16, R19, 0x1, R10 ;  /* 0x0000000113107824 */ /* 0x000fca00078e020a */
[C-C-:B------:R-:W-:Y:S02]  /*0200*/  SHF.L.W.U32.HI R12, R16.reuse, 0x1a, R16.reuse ;  /* 0x0000001a100c7819 */ /* 0x140fe40000010e10 */
[C-C-:B------:R-:W-:Y:S02]  /*0210*/  SHF.L.W.U32.HI R13, R16.reuse, 0x15, R16.reuse ;  /* 0x00000015100d7819 */ /* 0x140fe40000010e10 */
[----:B------:R-:W-:-:S04]  /*0220*/  SHF.L.W.U32.HI R14, R16, 0x7, R16 ;  /* 0x00000007100e7819 */ /* 0x000fc80000010e10 */
[----:B------:R-:W-:Y:S02]  /*0230*/  LOP3.LUT R12, R14, R12, R13, 0x96, !PT ;  /* 0x0000000c0e0c7212 */ /* 0x000fe400078e960d */
[----:B------:R-:W-:-:S04]  /*0240*/  LOP3.LUT R13, R16, R2, R7, 0xac, !PT ;  /* 0x00000002100d7212 */ /* 0x000fc800078eac07 */
[----:B------:R-:W-:Y:S02]  /*0250*/  IADD3 R13, PT, PT, R12, R3, R13 ;  /* 0x000000030c0d7210 */ /* 0x000fe40007ffe00d */
[----:B---3--:R-:W-:-:S03]  /*0260*/  SHF.L.W.U32.HI R20, R4, 0xa, R4 ;  /* 0x0000000a04147819 */ /* 0x008fc60000010e04 */
[----:B0-----:R-:W-:-:S04]  /*0270*/  IMAD.IADD R24, R13, 0x1, R22 ;  /* 0x000000010d187824 */ /* 0x001fc800078e0216 */
[----:B------:R-:W-:-:S05]  /*0280*/  IMAD.IADD R14, R24, 0x1, R5 ;  /* 0x00000001180e7824 */ /* 0x000fca00078e0205 */
[C-C-:B------:R-:W-:Y:S02]  /*0290*/  SHF.L.W.U32.HI R12, R14.reuse, 0x1a, R14.reuse ;  /* 0x0000001a0e0c7819 */ /* 0x140fe40000010e0e */
[C-C-:B------:R-:W-:Y:S02]  /*02a0*/  SHF.L.W.U32.HI R13, R14.reuse, 0x15, R14.reuse ;  /* 0x000000150e0d7819 */ /* 0x140fe40000010e0e */
[----:B------:R-:W-:Y:S02]  /*02b0*/  SHF.L.W.U32.HI R15, R14, 0x7, R14 ;  /* 0x000000070e0f7819 */ /* 0x000fe40000010e0e */
[----:B------:R-:W-:Y:S02]  /*02c0*/  LOP3.LUT R17, R7, R14, R16, 0xb8, !PT ;  /* 0x0000000e07117212 */ /* 0x000fe400078eb810 */
[----:B------:R-:W-:-:S04]  /*02d0*/  LOP3.LUT R13, R15, R12, R13, 0x96, !PT ;  /* 0x0000000c0f0d7212 */ /* 0x000fc800078e960d */
[----:B------:R-:W-:Y:S02]  /*02e0*/  IADD3 R18, PT, PT, R13, R2, R17 ;  /* 0x000000020d127210 */ /* 0x000fe40007ffe011 */
[----:B------:R-:W0:Y:S01]  /*02f0*/  LDC.64 R12, c[0x3][0x10] ;  /* 0x00c00400ff0c7b82 */ /* 0x000e220000000a00 */
[--C-:B------:R-:W-:Y:S02]  /*0300*/  SHF.L.W.U32.HI R17, R4, 0x1e, R4.reuse ;  /* 0x0000001e04117819 */ /* 0x100fe40000010e04 */
[----:B------:R-:W-:Y:S01]  /*0310*/  IMAD.IADD R23, R18, 0x1, R23 ;  /* 0x0000000112177824 */ /* 0x000fe200078e0217 */
[----:B------:R-:W-:-:S03]  /*0320*/  SHF.L.W.U32.HI R18, R4, 0x13, R4 ;  /* 0x0000001304127819 */ /* 0x000fc60000010e04 */
[----:B------:R-:W-:Y:S01]  /*0330*/  IMAD.IADD R15, R23, 0x1, R4 ;  /* 0x00000001170f7824 */ /* 0x000fe200078e0204 */
[----:B------:R-:W-:-:S04]  /*0340*/  LOP3.LUT R17, R20, R17, R18, 0x96, !PT ;  /* 0x0000001114117212 */ /* 0x000fc800078e9612 */
[C-C-:B------:R-:W-:Y:S02]  /*0350*/  SHF.L.W.U32.HI R21, R15.reuse, 0x1a, R15.reuse ;  /* 0x0000001a0f157819 */ /* 0x140fe40000010e0f */
[C-C-:B------:R-:W-:Y:S02]  /*0360*/  SHF.L.W.U32.HI R22, R15.reuse, 0x15, R15.reuse ;  /* 0x000000150f167819 */ /* 0x140fe40000010e0f */
[----:B------:R-:W-:-:S04]  /*0370*/  SHF.L.W.U32.HI R25, R15, 0x7, R15 ;  /* 0x000000070f197819 */ /* 0x000fc80000010e0f */
[----:B------:R-:W-:Y:S02]  /*0380*/  LOP3.LUT R22, R25, R21, R22, 0x96, !PT ;  /* 0x0000001519167212 */ /* 0x000fe400078e9616 */
[----:B------:R-:W-:Y:S02]  /*0390*/  LOP3.LUT R25, R16, R15, R14, 0xb8, !PT ;  /* 0x0000000f10197212 */ /* 0x000fe400078eb80e */
[----:B------:R-:W-:Y:S02]  /*03a0*/  LOP3.LUT R21, R5, R10, R4, 0xe8, !PT ;  /* 0x0000000a05157212 */ /* 0x000fe400078ee804 */
[----:B------:R-:W-:Y:S02]  /*03b0*/  IADD3 R25, PT, PT, R22, R25, R7 ;  /* 0x0000001916197210 */ /* 0x000fe40007ffe007 */
[----:B------:R-:W-:-:S03]  /*03c0*/  IADD3 R21, PT, PT, R6, R17, R21 ;  /* 0x0000001106157210 */ /* 0x000fc60007ffe015 */
[----:B0-----:R-:W-:Y:S01]  /*03d0*/  IMAD.IADD R12, R25, 0x1, R12 ;  /* 0x00000001190c7824 */ /* 0x001fe200078e020c */
[C-C-:B------:R-:W-:Y:S02]  /*03e0*/  SHF.L.W.U32.HI R6, R21.reuse, 0x1e, R21.reuse ;  /* 0x0000001e15067819 */ /* 0x140fe40000010e15 */
[C-C-:B------:R-:W-:Y:S01]  /*03f0*/  SHF.L.W.U32.HI R7, R21.reuse, 0x13, R21.reuse ;  /* 0x0000001315077819 */ /* 0x140fe20000010e15 */
[C---:B------:R-:W-:Y:S01]  /*0400*/  IMAD.IADD R22, R21.reuse, 0x1, R12 ;  /* 0x0000000115167824 */ /* 0x040fe200078e020c */
[----:B------:R-:W-:-:S04]  /*0410*/  SHF.L.W.U32.HI R17, R21, 0xa, R21 ;  /* 0x0000000a15117819 */ /* 0x000fc80000010e15 */
[C-C-:B------:R-:W-:Y:S02]  /*0420*/  SHF.L.W.U32.HI R18, R22.reuse, 0x1a, R22.reuse ;  /* 0x0000001a16127819 */ /* 0x140fe40000010e16 */
[C-C-:B------:R-:W-:Y:S02]  /*0430*/  SHF.L.W.U32.HI R25, R22.reuse, 0x15, R22.reuse ;  /* 0x0000001516197819 */ /* 0x140fe40000010e16 */
[----:B------:R-:W-:Y:S02]  /*0440*/  SHF.L.W.U32.HI R20, R22, 0x7, R22 ;  /* 0x0000000716147819 */ /* 0x000fe40000010e16 */
[----:B------:R-:W-:Y:S02]  /*0450*/  LOP3.LUT R6, R17, R6, R7, 0x96, !PT ;  /* 0x0000000611067212 */ /* 0x000fe400078e9607 */
[----:B------:R-:W-:Y:S02]  /*0460*/  LOP3.LUT R17, R14, R22, R15, 0xb8, !PT ;  /* 0x000000160e117212 */ /* 0x000fe400078eb80f */
[----:B------:R-:W-:-:S02]  /*0470*/  LOP3.LUT R25, R20, R18, R25, 0x96, !PT ;  /* 0x0000001214197212 */ /* 0x000fc400078e9619 */
[----:B------:R-:W-:Y:S02]  /*0480*/  LOP3.LUT R7, R4, R5, R21, 0xe8, !PT ;  /* 0x0000000504077212 */ /* 0x000fe400078ee815 */
[----:B------:R-:W-:Y:S02]  /*0490*/  IADD3 R16, PT, PT, R25, R17, R16 ;  /* 0x0000001119107210 */ /* 0x000fe40007ffe010 */
[----:B------:R-:W-:Y:S02]  /*04a0*/  IADD3 R19, PT, PT, R19, R6, R7 ;  /* 0x0000000613137210 */ /* 0x000fe40007ffe007 */
[----:B------:R-:W0:Y:S01]  /*04b0*/  LDC.64 R6, c[0x3][0x18] ;  /* 0x00c00600ff067b82 */ /* 0x000e220000000a00 */
[----:B------:R-:W-:Y:S01]  /*04c0*/  IMAD.IADD R16, R16, 0x1, R13 ;  /* 0x0000000110107824 */ /* 0x000fe200078e020d */
[C-C-:B------:R-:W-:Y:S02]  /*04d0*/  SHF.L.W.U32.HI R17, R19.reuse, 0x1e, R19.reuse ;  /* 0x0000001e13117819 */ /* 0x140fe40000010e13 */
[C-C-:B------:R-:W-:Y:S01]  /*04e0*/  SHF.L.W.U32.HI R18, R19.reuse, 0x13, R19.reuse ;  /* 0x0000001313127819 */ /* 0x140fe20000010e13 */
[C---:B------:R-:W-:Y:S01]  /*04f0*/  IMAD.IADD R13, R19.reuse, 0x1, R16 ;  /* 0x00000001130d7824 */ /* 0x040fe200078e0210 */
[----:B------:R-:W-:-:S04]  /*0500*/  SHF.L.W.U32.HI R20, R19, 0xa, R19 ;  /* 0x0000000a13147819 */ /* 0x000fc80000010e13 */
[----:B------:R-:W-:Y:S02]  /*0510*/  LOP3.LUT R17, R20, R17, R18, 0x96, !PT ;  /* 0x0000001114117212 */ /* 0x000fe400078e9612 */
        /* <DEDUP_REMOVED lines=12> */
[--C-:B------:R-:W-:Y:S02]  /*05e0*/  SHF.L.W.U32.HI R14, R24, 0xa, R24.reuse ;  /* 0x0000000a180e7819 */ /* 0x100fe40000010e18 */
[----:B------:R-:W-:Y:S02]  /*05f0*/  LOP3.LUT R21, R19, R21, R24, 0xe8, !PT ;  /* 0x0000001513157212 */ /* 0x000fe400078ee818 */
[----:B------:R-:W-:Y:S02]  /*0600*/  LOP3.LUT R6, R14, R6, R25, 0x96, !PT ;  /* 0x000000060e067212 */ /* 0x000fe400078e9619 */
[----:B------:R-:W-:-:S02]  /*0610*/  SHF.L.W.U32.HI R14, R20, 0x1a, R20 ;  /* 0x0000001a140e7819 */ /* 0x000fc40000010e14 */
[C-C-:B------:R-:W-:Y:S02]  /*0620*/  SHF.L.W.U32.HI R25, R20.reuse, 0x15, R20.reuse ;  /* 0x0000001514197819 */ /* 0x140fe40000010e14 */
[----:B------:R-:W-:Y:S02]  /*0630*/  SHF.L.W.U32.HI R18, R20, 0x7, R20 ;  /* 0x0000000714127819 */ /* 0x000fe40000010e14 */
[----:B------:R-:W-:Y:S02]  /*0640*/  IADD3 R23, PT, PT, R23, R6, R21 ;  /* 0x0000000617177210 */ /* 0x000fe40007ffe015 */
[----:B------:R-:W-:Y:S02]  /*0650*/  LOP3.LUT R14, R18, R14, R25, 0x96, !PT ;  /* 0x0000000e120e7212 */ /* 0x000fe400078e9619 */
[----:B------:R-:W-:Y:S02]  /*0660*/  LOP3.LUT R18, R22, R20, R13, 0xb8, !PT ;  /* 0x0000001416127212 */ /* 0x000fe400078eb80d */
[----:B------:R-:W-:-:S02]  /*0670*/  SHF.L.W.U32.HI R6, R23, 0x13, R23 ;  /* 0x0000001317067819 */ /* 0x000fc40000010e17 */
[----:B------:R-:W-:Y:S02]  /*0680*/  IADD3 R18, PT, PT, R14, R18, R15 ;  /* 0x000000120e127210 */ /* 0x000fe40007ffe00f */
[----:B------:R-:W0:Y:S01]  /*0690*/  LDC.64 R14, c[0x3][0x20] ;  /* 0x00c00800ff0e7b82 */ /* 0x000e220000000a00 */
[C---:B------:R-:W-:Y:S02]  /*06a0*/  SHF.L.W.U32.HI R25, R23.reuse, 0xa, R23 ;  /* 0x0000000a17197819 */ /* 0x040fe40000010e17 */
[----:B------:R-:W-:Y:S01]  /*06b0*/  IMAD.IADD R18, R18, 0x1, R7 ;  /* 0x0000000112127824 */ /* 0x000fe200078e0207 */
[C-C-:B------:R-:W-:Y:S02]  /*06c0*/  SHF.L.W.U32.HI R7, R23.reuse, 0x1e, R23.reuse ;  /* 0x0000001e17077819 */ /* 0x140fe40000010e17 */
[----:B------:R-:W-:Y:S01]  /*06d0*/  LOP3.LUT R19, R24, R19, R23, 0xe8, !PT ;  /* 0x0000001318137212 */ /* 0x000fe200078ee817 */
[----:B------:R-:W-:Y:S01]  /*06e0*/  IMAD.IADD R21, R23, 0x1, R18 ;  /* 0x0000000117157824 */ /* 0x000fe200078e0212 */
[----:B------:R-:W-:-:S04]  /*06f0*/  LOP3.LUT R7, R25, R7, R6, 0x96, !PT ;  /* 0x0000000719077212 */ /* 0x000fc800078e9606 */
[C-C-:B------:R-:W-:Y:S02]  /*0700*/  SHF.L.W.U32.HI R6, R21.reuse, 0x1a, R21.reuse ;  /* 0x0000001a15067819 */ /* 0x140fe40000010e15 */
[C-C-:B------:R-:W-:Y:S02]  /*0710*/  SHF.L.W.U32.HI R25, R21.reuse, 0x15, R21.reuse ;  /* 0x0000001515197819 */ /* 0x140fe40000010e15 */
[----:B------:R-:W-:-:S04]  /*0720*/  SHF.L.W.U32.HI R26, R21, 0x7, R21 ;  /* 0x00000007151a7819 */ /* 0x000fc80000010e15 */
[----:B------:R-:W-:Y:S02]  /*0730*/  LOP3.LUT R25, R26, R6, R25, 0x96, !PT ;  /* 0x000000061a197212 */ /* 0x000fe400078e9619 */
[----:B------:R-:W-:-:S04]  /*0740*/  LOP3.LUT R6, R13, R21, R20, 0xb8, !PT ;  /* 0x000000150d067212 */ /* 0x000fc800078eb814 */
        /* <DEDUP_REMOVED lines=18> */
[--C-:B------:R-:W-:Y:S02]  /*0870*/  SHF.L.W.U32.HI R24, R16, 0xa, R16.reuse ;  /* 0x0000000a10187819 */ /* 0x100fe40000010e10 */
[----:B------:R-:W-:Y:S01]  /*0880*/  IMAD.IADD R15, R14, 0x1, R15 ;  /* 0x000000010e0f7824 */ /* 0x000fe200078e020f */
[--C-:B------:R-:W-:Y:S02]  /*0890*/  SHF.L.W.U32.HI R14, R16, 0x1e, R16.reuse ;  /* 0x0000001e100e7819 */ /* 0x100fe40000010e10 */
[----:B------:R-:W-:Y:S01]  /*08a0*/  LOP3.LUT R23, R22, R23, R16, 0xe8, !PT ;  /* 0x0000001716177212 */ /* 0x000fe200078ee810 */
[----:B------:R-:W-:Y:S01]  /*08b0*/  IMAD.IADD R13, R16, 0x1, R15 ;  /* 0x00000001100d7824 */ /* 0x000fe200078e020f */
[----:B------:R-:W-:-:S04]  /*08c0*/  LOP3.LUT R14, R24, R14, R25, 0x96, !PT ;  /* 0x0000000e180e7212 */ /* 0x000fc800078e9619 */
[C-C-:B------:R-:W-:Y:S02]  /*08d0*/  SHF.L.W.U32.HI R24, R13.reuse, 0x1a, R13.reuse ;  /* 0x0000001a0d187819 */ /* 0x140fe40000010e0d */
[C-C-:B------:R-:W-:Y:S02]  /*08e0*/  SHF.L.W.U32.HI R25, R13.reuse, 0x15, R13.reuse ;  /* 0x000000150d197819 */ /* 0x140fe40000010e0d */
[----:B------:R-:W-:Y:S02]  /*08f0*/  SHF.L.W.U32.HI R26, R13, 0x7, R13 ;  /* 0x000000070d1a7819 */ /* 0x000fe40000010e0d */
[----:B------:R-:W-:Y:S02]  /*0900*/  IADD3 R17, PT, PT, R17, R14, R23 ;  /* 0x0000000e11117210 */ /* 0x000fe40007ffe017 */
[----:B------:R-:W-:Y:S02]  /*0910*/  LOP3.LUT R25, R26, R24, R25, 0x96, !PT ;  /* 0x000000181a197212 */ /* 0x000fe400078e9619 */
[----:B------:R-:W-:-:S02]  /*0920*/  LOP3.LUT R24, R21, R13, R12, 0xb8, !PT ;  /* 0x0000000d15187212 */ /* 0x000fc400078eb80c */
[--C-:B------:R-:W-:Y:S02]  /*0930*/  SHF.L.W.U32.HI R23, R17, 0x13, R17.reuse ;  /* 0x0000001311177819 */ /* 0x100fe40000010e11 */
[----:B------:R-:W-:Y:S02]  /*0940*/  IADD3 R25, PT, PT, R25, R24, R20 ;  /* 0x0000001819197210 */ /* 0x000fe40007ffe014 */
[--C-:B------:R-:W-:Y:S02]  /*0950*/  SHF.L.W.U32.HI R20, R17, 0xa, R17.reuse ;  /* 0x0000000a11147819 */ /* 0x100fe40000010e11 */
[--C-:B------:R-:W-:Y:S01]  /*0960*/  LOP3.LUT R22, R16, R22, R17.reuse, 0xe8, !PT ;  /* 0x0000001610167212 */ /* 0x100fe200078ee811 */
[----:B0-----:R-:W-:Y:S01]  /*0970*/  IMAD.IADD R24, R25, 0x1, R6 ;  /* 0x0000000119187824 */ /* 0x001fe200078e0206 */
[----:B------:R-:W-:-:S03]  /*0980*/  SHF.L.W.U32.HI R6, R17, 0x1e, R17 ;  /* 0x0000001e11067819 */ /* 0x000fc60000010e11 */
        /* <DEDUP_REMOVED lines=10> */
[----:B------:R-:W0:Y:S01]  /*0a30*/  LDC.64 R20, c[0x3][0x30] ;  /* 0x00c00c00ff147b82 */ /* 0x000e220000000a00 */
[--C-:B------:R-:W-:Y:S02]  /*0a40*/  SHF.L.W.U32.HI R23, R18, 0x13, R18.reuse ;  /* 0x0000001312177819 */ /* 0x100fe40000010e12 */
[----:B------:R-:W-:Y:S01]  /*0a50*/  IMAD.IADD R6, R6, 0x1, R7 ;  /* 0x0000000106067824 */ /* 0x000fe200078e0207 */
[C-C-:B------:R-:W-:Y:S02]  /*0a60*/  SHF.L.W.U32.HI R25, R18.reuse, 0xa, R18.reuse ;  /* 0x0000000a12197819 */ /* 0x140fe40000010e12 */
        /* <DEDUP_REMOVED lines=9> */
[--C-:B------:R-:W-:Y:S02]  /*0b00*/  LOP3.LUT R17, R18, R17, R19.reuse, 0xe8, !PT ;  /* 0x0000001112117212 */ /* 0x100fe400078ee813 */
[----:B------:R-:W-:Y:S02]  /*0b10*/  IADD3 R23, PT, PT, R23, R25, R12 ;  /* 0x0000001917177210 */ /* 0x000fe40007ffe00c */
[----:B------:R-:W-:-:S03]  /*0b20*/  SHF.L.W.U32.HI R12, R19, 0x1e, R19 ;  /* 0x0000001e130c7819 */ /* 0x000fc60000010e13 */
[----:B0-----:R-:W-:Y:S01]  /*0b30*/  IMAD.IADD R22, R23, 0x1, R20 ;  /* 0x0000000117167824 */ /* 0x001fe200078e0214 */
[C-C-:B------:R-:W-:Y:S02]  /*0b40*/  SHF.L.W.U32.HI R23, R19.reuse, 0x13, R19.reuse ;  /* 0x0000001313177819 */ /* 0x140fe40000010e13 */
[C---:B------:R-:W-:Y:S01]  /*0b50*/  SHF.L.W.U32.HI R20, R19.reuse, 0xa, R19 ;  /* 0x0000000a13147819 */ /* 0x040fe20000010e13 */
[----:B------:R-:W-:-:S03]  /*0b60*/  IMAD.IADD R16, R19, 0x1, R22 ;  /* 0x0000000113107824 */ /* 0x000fc600078e0216 */
[----:B------:R-:W-:Y:S02]  /*0b70*/  LOP3.LUT R12, R20, R12, R23, 0x96, !PT ;  /* 0x0000000c140c7212 */ /* 0x000fe400078e9617 */
[C-C-:B------:R-:W-:Y:S02]  /*0b80*/  SHF.L.W.U32.HI R20, R16.reuse, 0x1a, R16.reuse ;  /* 0x0000001a10147819 */ /* 0x140fe40000010e10 */
[C-C-:B------:R-:W-:Y:S02]  /*0b90*/  SHF.L.W.U32.HI R23, R16.reuse, 0x15, R16.reuse ;  /* 0x0000001510177819 */ /* 0x140fe40000010e10 */
[----:B------:R-:W-:Y:S02]  /*0ba0*/  SHF.L.W.U32.HI R25, R16, 0x7, R16 ;  /* 0x0000000710197819 */ /* 0x000fe40000010e10 */
[----:B------:R-:W-:Y:S02]  /*0bb0*/  IADD3 R15, PT, PT, R15, R12, R17 ;  /* 0x0000000c0f0f7210 */ /* 0x000fe40007ffe011 */
[----:B------:R-:W-:-:S02]  /*0bc0*/  LOP3.LUT R20, R25, R20, R23, 0x96, !PT ;  /* 0x0000001419147212 */ /* 0x000fc400078e9617 */
[----:B------:R-:W-:Y:S02]  /*0bd0*/  LOP3.LUT R23, R14, R16, R7, 0xb8, !PT ;  /* 0x000000100e177212 */ /* 0x000fe400078eb807 */
[C---:B------:R-:W-:Y:S02]  /*0be0*/  SHF.L.W.U32.HI R25, R15.reuse, 0xa, R15 ;  /* 0x0000000a0f197819 */ /* 0x040fe40000010e0f */
[----:B------:R-:W-:Y:S02]  /*0bf0*/  IADD3 R20, PT, PT, R20, R23, R13 ;  /* 0x0000001714147210 */ /* 0x000fe40007ffe00d */
[----:B------:R-:W0:Y:S01]  /*0c00*/  LDC.64 R12, c[0x3][0x38] ;  /* 0x00c00e00ff0c7b82 */ /* 0x000e220000000a00 */
[C---:B------:R-:W-:Y:S02]  /*0c10*/  SHF.L.W.U32.HI R23, R15.reuse, 0x1e, R15 ;  /* 0x0000001e0f177819 */ /* 0x040fe40000010e0f */
[----:B------:R-:W-:Y:S01]  /*0c20*/  IMAD.IADD R21, R20, 0x1, R21 ;  /* 0x0000000114157824 */ /* 0x000fe200078e0215 */
[----:B------:R-:W-:-:S02]  /*0c30*/  SHF.L.W.U32.HI R20, R15, 0x13, R15 ;  /* 0x000000130f147819 */ /* 0x000fc40000010e0f */
        /* <DEDUP_REMOVED lines=8> */
[----:B------:R-:W-:-:S04]  /*0cc0*/  LOP3.LUT R20, R7, R17, R16, 0xb8, !PT ;  /* 0x0000001107147212 */ /* 0x000fc800078eb810 */
[----:B------:R-:W-:Y:S02]  /*0cd0*/  IADD3 R25, PT, PT, R25, R20, R14 ;  /* 0x0000001419197210 */ /* 0x000fe40007ffe00e */
[C-C-:B------:R-:W-:Y:S02]  /*0ce0*/  SHF.L.W.U32.HI R14, R24.reuse, 0xa, R24.reuse ;  /* 0x0000000a180e7819 */ /* 0x140fe40000010e18 */
[----:B------:R-:W-:Y:S01]  /*0cf0*/  LOP3.LUT R20, R15, R19, R24, 0xe8, !PT ;  /* 0x000000130f147212 */ /* 0x000fe200078ee818 */
        /* <DEDUP_REMOVED lines=11> */
[--C-:B------:R-:W-:Y:S02]  /*0db0*/  SHF.L.W.U32.HI R25, R20, 0xa, R20.reuse ;  /* 0x0000000a14197819 */ /* 0x100fe40000010e14 */
[----:B------:R-:W-:Y:S02]  /*0dc0*/  IADD3 R14, PT, PT, R12, R14, R7 ;  /* 0x0000000e0c0e7210 */ /* 0x000fe40007ffe007 */
[----:B------:R-:W0:Y:S01]  /*0dd0*/  LDC.64 R6, c[0x3][0x40] ;  /* 0x00c01000ff067b82 */ /* 0x000e220000000a00 */
[--C-:B------:R-:W-:Y:S02]  /*0de0*/  SHF.L.W.U32.HI R12, R20, 0x13, R20.reuse ;  /* 0x00000013140c7819 */ /* 0x100fe40000010e14 */
        /* <DEDUP_REMOVED lines=11> */
[C---:B------:R-:W-:Y:S02]  /*0ea0*/  SHF.L.W.U32.HI R13, R22.reuse, 0x13, R22 ;  /* 0x00000013160d7819 */ /* 0x040fe40000010e16 */
[----:B------:R-:W-:Y:S02]  /*0eb0*/  IADD3 R25, PT, PT, R25, R12, R16 ;  /* 0x0000000c19197210 */ /* 0x000fe40007ffe010 */
[--C-:B------:R-:W-:Y:S02]  /*0ec0*/  SHF.L.W.U32.HI R16, R22, 0xa, R22.reuse ;  /* 0x0000000a16107819 */ /* 0x100fe40000010e16 */
[----:B------:R-:W-:Y:S01]  /*0ed0*/  LOP3.LUT R24, R20, R24, R22, 0xe8, !PT ;  /* 0x0000001814187212 */ /* 0x000fe200078ee816 */
        /* <DEDUP_REMOVED lines=114> */
[C-C-:B------:R-:W-:Y:S02]  /*1600*/  SHF.L.W.U32.HI R12, R22.reuse, 0x1e, R22.reuse ;  /* 0x0000001e160c7819 */ /* 0x140fe40000010e16 */
[----:B------:R-:W-:Y:S01]  /*1610*/  SHF.L.W.U32.HI R24, R22, 0xa, R22 ;  /* 0x0000000a16187819 */ /* 0x000fe20000010e16 */
[----:B0-----:R-:W-:Y:S01]  /*1620*/  IMAD.IADD R6, R25, 0x1, R6 ;  /* 0x0000000119067824 */ /* 0x001fe200078e0206 */
[----:B------:R-:W-:Y:S02]  /*1630*/  LOP3.LUT R23, R17, R23, R22, 0xe8, !PT ;  /* 0x0000001711177212 */ /* 0x000fe400078ee816 */
[----:B------:R-:W-:Y:S01]  /*1640*/  LOP3.LUT R12, R24, R12, R13, 0x96, !PT ;  /* 0x0000000c180c7212 */ /* 0x000fe200078e960d */
[----:B------:R-:W-:-:S03]  /*1650*/  IMAD.IADD R20, R22, 0x1, R6 ;  /* 0x0000000116147824 */ /* 0x000fc600078e0206 */
[----:B------:R-:W-:Y:S02]  /*1660*/  IADD3 R19, PT, PT, R19, R12, R23 ;  /* 0x0000000c13137210 */ /* 0x000fe40007ffe017 */
[C-C-:B------:R-:W-:Y:S02]  /*1670*/  SHF.L.W.U32.HI R13, R20.reuse, 0x1a, R20.reuse ;  /* 0x0000001a140d7819 */ /* 0x140fe40000010e14 */
[C-C-:B------:R-:W-:Y:S02]  /*1680*/  SHF.L.W.U32.HI R24, R20.reuse, 0x15, R20.reuse ;  /* 0x0000001514187819 */ /* 0x140fe40000010e14 */
[----:B------:R-:W-:Y:S02]  /*1690*/  SHF.L.W.U32.HI R25, R20, 0x7, R20 ;  /* 0x0000000714197819 */ /* 0x000fe40000010e14 */
[----:B------:R-:W-:Y:S02]  /*16a0*/  SHF.L.W.U32.HI R26, R19, 0x13, R19 ;  /* 0x00000013131a7819 */ /* 0x000fe40000010e13 */
[----:B------:R-:W-:-:S02]  /*16b0*/  LOP3.LUT R24, R25, R13, R24, 0x96, !PT ;  /* 0x0000000d19187212 */ /* 0x000fc400078e9618 */
[----:B------:R-:W-:Y:S02]  /*16c0*/  LOP3.LUT R13, R18, R20, R15, 0xb8, !PT ;  /* 0x00000014120d7212 */ /* 0x000fe400078eb80f */
[C---:B------:R-:W-:Y:S02]  /*16d0*/  SHF.L.W.U32.HI R23, R19.reuse, 0xa, R19 ;  /* 0x0000000a13177819 */ /* 0x040fe40000010e13 */
[----:B------:R-:W-:Y:S02]  /*16e0*/  IADD3 R24, PT, PT, R24, R13, R21 ;  /* 0x0000000d18187210 */ /* 0x000fe40007ffe015 */
[----:B------:R-:W0:Y:S01]  /*16f0*/  LDC.64 R12, c[0x3][0x68] ;  /* 0x00c01a00ff0c7b82 */ /* 0x000e220000000a00 */
[----:B------:R-:W-:Y:S02]  /*1700*/  SHF.L.W.U32.HI R21, R19, 0x1e, R19 ;  /* 0x0000001e13157819 */ /* 0x000fe40000010e13 */
[----:B------:R-:W-:Y:S01]  /*1710*/  IMAD.IADD R24, R24, 0x1, R7 ;  /* 0x0000000118187824 */ /* 0x000fe200078e0207 */
[----:B------:R-:W-:-:S02]  /*1720*/  LOP3.LUT R17, R22, R17, R19, 0xe8, !PT ;  /* 0x0000001116117212 */ /* 0x000fc400078ee813 */
        /* <DEDUP_REMOVED lines=8> */
[----:B------:R-:W-:-:S04]  /*17b0*/  LOP3.LUT R25, R15, R7, R20, 0xb8, !PT ;  /* 0x000000070f197212 */ /* 0x000fc800078eb814 */
[----:B------:R-:W-:Y:S02]  /*17c0*/  IADD3 R23, PT, PT, R23, R25, R18 ;  /* 0x0000001917177210 */ /* 0x000fe40007ffe012 */
[----:B------:R-:W-:-:S03]  /*17d0*/  SHF.L.W.U32.HI R18, R17, 0x1e, R17 ;  /* 0x0000001e11127819 */ /* 0x000fc60000010e11 */
[----:B0-----:R-:W-:Y:S01]  /*17e0*/  IMAD.IADD R12, R23, 0x1, R12 ;  /* 0x00000001170c7824 */ /* 0x001fe200078e020c */
        /* <DEDUP_REMOVED lines=10> */
[----:B------:R-:W-:Y:S02]  /*1890*/  IADD3 R18, PT, PT, R14, R21, R18 ;  /* 0x000000150e127210 */ /* 0x000fe40007ffe012 */
[----:B------:R-:W0:Y:S01]  /*18a0*/  LDC.64 R14, c[0x3][0x70] ;  /* 0x00c01c00ff0e7b82 */ /* 0x000e220000000a00 */
[----:B------:R-:W-:Y:S01]  /*18b0*/  IMAD.IADD R13, R26, 0x1, R13 ;  /* 0x000000011a0d7824 */ /* 0x000fe200078e020d */
[----:B------:R-:W-:-:S02]  /*18c0*/  SHF.L.W.U32.HI R23, R18, 0x1e, R18 ;  /* 0x0000001e12177819 */ /* 0x000fc40000010e12 */
[C-C-:B------:R-:W-:Y:S01]  /*18d0*/  SHF.L.W.U32.HI R22, R18.reuse, 0x13, R18.reuse ;  /* 0x0000001312167819 */ /* 0x140fe20000010e12 */
[C---:B------:R-:W-:Y:S01]  /*18e0*/  IMAD.IADD R21, R18.reuse, 0x1, R13 ;  /* 0x0000000112157824 */ /* 0x040fe200078e020d */
[--C-:B------:R-:W-:Y:S02]  /*18f0*/  SHF.L.W.U32.HI R25, R18, 0xa, R18.reuse ;  /* 0x0000000a12197819 */ /* 0x100fe40000010e12 */
[----:B------:R-:W-:Y:S02]  /*1900*/  LOP3.LUT R19, R17, R19, R18, 0xe8, !PT ;  /* 0x0000001311137212 */ /* 0x000fe400078ee812 */
[----:B------:R-:W-:Y:S02]  /*1910*/  LOP3.LUT R23, R25, R23, R22, 0x96, !PT ;  /* 0x0000001719177212 */ /* 0x000fe400078e9616 */
[C-C-:B------:R-:W-:Y:S02]  /*1920*/  SHF.L.W.U32.HI R22, R21.reuse, 0x1a, R21.reuse ;  /* 0x0000001a15167819 */ /* 0x140fe40000010e15 */
[----:B------:R-:W-:-:S02]  /*1930*/  SHF.L.W.U32.HI R25, R21, 0x15, R21 ;  /* 0x0000001515197819 */ /* 0x000fc40000010e15 */
        /* <DEDUP_REMOVED lines=40> */
[----:B------:R-:W-:-:S05]  /*1bc0*/  IMAD.IADD R6, R18, 0x1, R16 ;  /* 0x0000000112067824 */ /* 0x000fca00078e0210 */
[C-C-:B------:R-:W-:Y:S02]  /*1bd0*/  SHF.L.W.U32.HI R23, R6.reuse, 0x1a, R6.reuse ;  /* 0x0000001a06177819 */ /* 0x140fe40000010e06 */
[C-C-:B------:R-:W-:Y:S02]  /*1be0*/  SHF.L.W.U32.HI R24, R6.reuse, 0x15, R6.reuse ;  /* 0x0000001506187819 */ /* 0x140fe40000010e06 */
[----:B------:R-:W-:-:S04]  /*1bf0*/  SHF.L.W.U32.HI R25, R6, 0x7, R6 ;  /* 0x0000000706197819 */ /* 0x000fc80000010e06 */
[----:B------:R-:W-:Y:S02]  /*1c00*/  LOP3.LUT R24, R25, R23, R24, 0x96, !PT ;  /* 0x0000001719187212 */ /* 0x000fe400078e9618 */
[----:B------:R-:W-:-:S04]  /*1c10*/  LOP3.LUT R23, R14, R6, R15, 0xb8, !PT ;  /* 0x000000060e177212 */ /* 0x000fc800078eb80f */
[----:B------:R-:W-:Y:S02]  /*1c20*/  IADD3 R24, PT, PT, R24, R23, R21 ;  /* 0x0000001718187210 */ /* 0x000fe40007ffe015 */
[----:B------:R-:W-:Y:S02]  /*1c30*/  IADD3 R21, PT, PT, R13, R12, R20 ;  /* 0x0000000c0d157210 */ /* 0x000fe40007ffe014 */
[----:B------:R-:W0:Y:S01]  /*1c40*/  LDC.64 R12, c[0x3][0x80] ;  /* 0x00c02000ff0c7b82 */ /* 0x000e220000000a00 */
[----:B------:R-:W-:Y:S01]  /*1c50*/  IMAD.IADD R20, R24, 0x1, R7 ;  /* 0x0000000118147824 */ /* 0x000fe200078e0207 */
[C-C-:B------:R-:W-:Y:S02]  /*1c60*/  SHF.L.W.U32.HI R24, R21.reuse, 0x1e, R21.reuse ;  /* 0x0000001e15187819 */ /* 0x140fe40000010e15 */
[C-C-:B------:R-:W-:Y:S01]  /*1c70*/  SHF.L.W.U32.HI R23, R21.reuse, 0x13, R21.reuse ;  /* 0x0000001315177819 */ /* 0x140fe20000010e15 */
[C---:B------:R-:W-:Y:S01]  /*1c80*/  IMAD.IADD R7, R21.reuse, 0x1, R20 ;  /* 0x0000000115077824 */ /* 0x040fe200078e0214 */
[----:B------:R-:W-:-:S02]  /*1c90*/  SHF.L.W.U32.HI R25, R21, 0xa, R21 ;  /* 0x0000000a15197819 */ /* 0x000fc40000010e15 */
[----:B------:R-:W-:Y:S02]  /*1ca0*/  LOP3.LUT R17, R18, R17, R21, 0xe8, !PT ;  /* 0x0000001112117212 */ /* 0x000fe400078ee815 */
[----:B------:R-:W-:Y:S02]  /*1cb0*/  LOP3.LUT R24, R25, R24, R23, 0x96, !PT ;  /* 0x0000001819187212 */ /* 0x000fe400078e9617 */
[C-C-:B------:R-:W-:Y:S02]  /*1cc0*/  SHF.L.W.U32.HI R23, R7.reuse, 0x1a, R7.reuse ;  /* 0x0000001a07177819 */ /* 0x140fe40000010e07 */
[C-C-:B------:R-:W-:Y:S02]  /*1cd0*/  SHF.L.W.U32.HI R26, R7.reuse, 0x15, R7.reuse ;  /* 0x00000015071a7819 */ /* 0x140fe40000010e07 */
[----:B------:R-:W-:Y:S02]  /*1ce0*/  SHF.L.W.U32.HI R25, R7, 0x7, R7 ;  /* 0x0000000707197819 */ /* 0x000fe40000010e07 */
[----:B------:R-:W-:-:S02]  /*1cf0*/  IADD3 R19, PT, PT, R19, R24, R17 ;  /* 0x0000001813137210 */ /* 0x000fc40007ffe011 */
[----:B------:R-:W-:Y:S02]  /*1d00*/  LOP3.LUT R23, R25, R23, R26, 0x96, !PT ;  /* 0x0000001719177212 */ /* 0x000fe400078e961a */
[----:B------:R-:W-:Y:S02]  /*1d10*/  LOP3.LUT R25, R15, R7, R6, 0xb8, !PT ;  /* 0x000000070f197212 */ /* 0x000fe400078eb806 */
        /* <DEDUP_REMOVED lines=31> */
[C-C-:B------:R-:W-:Y:S02]  /*1f10*/  SHF.L.W.U32.HI R6, R21.reuse, 0x1e, R21.reuse ;  /* 0x0000001e15067819 */ /* 0x140fe40000010e15 */
[--C-:B------:R-:W-:Y:S01]  /*1f20*/  SHF.L.W.U32.HI R18, R21, 0xa, R21.reuse ;  /* 0x0000000a15127819 */ /* 0x100fe20000010e15 */
        /* <DEDUP_REMOVED lines=11> */
[--C-:B------:R-:W-:Y:S02]  /*1fe0*/  SHF.L.W.U32.HI R25, R20, 0xa, R20.reuse ;  /* 0x0000000a14197819 */ /* 0x100fe40000010e14 */
[----:B------:R-:W-:Y:S02]  /*1ff0*/  IADD3 R18, PT, PT, R6, R18, R7 ;  /* 0x0000001206127210 */ /* 0x000fe40007ffe007 */
[----:B------:R-:W0:Y:S01]  /*2000*/  LDC.64 R6, c[0x3][0x90] ;  /* 0x00c02400ff067b82 */ /* 0x000e220000000a00 */
[--C-:B------:R-:W-:Y:S02]  /*2010*/  LOP3.LUT R22, R21, R22, R20.reuse, 0xe8, !PT ;  /* 0x0000001615167212 */ /* 0x100fe400078ee814 */
[----:B------:R-:W-:Y:S01]  /*2020*/  IMAD.IADD R15, R18, 0x1, R15 ;  /* 0x00000001120f7824 */ /* 0x000fe200078e020f */
        /* <DEDUP_REMOVED lines=127> */
[----:B------:R-:W-:-:S03]  /*2820*/  LOP3.LUT R21, R20, R21, R23, 0xe8, !PT ;  /* 0x0000001514157212 */ /* 0x000fc600078ee817 */
        /* <DEDUP_REMOVED lines=13> */
[C-C-:B------:R-:W-:Y:S02]  /*2900*/  SHF.L.W.U32.HI R24, R22.reuse, 0x13, R22.reuse ;  /* 0x0000001316187819 */ /* 0x140fe40000010e16 */
[--C-:B------:R-:W-:Y:S01]  /*2910*/  SHF.L.W.U32.HI R17, R22, 0xa, R22.reuse ;  /* 0x0000000a16117819 */ /* 0x100fe20000010e16 */
[----:B------:R-:W-:Y:S01]  /*2920*/  IMAD.IADD R21, R12, 0x1, R13 ;  /* 0x000000010c157824 */ /* 0x000fe200078e020d */
[----:B------:R-:W-:Y:S01]  /*2930*/  LOP3.LUT R25, R23, R20, R22, 0xe8, !PT ;  /* 0x0000001417197212 */ /* 0x000fe200078ee816 */
[----:B------:R-:W0:Y:S01]  /*2940*/  LDC.64 R12, c[0x3][0xb8] ;  /* 0x00c02e00ff0c7b82 */ /* 0x000e220000000a00 */
[----:B------:R-:W-:Y:S01]  /*2950*/  LOP3.LUT R15, R17, R15, R24, 0x96, !PT ;  /* 0x0000000f110f7212 */ /* 0x000fe200078e9618 */
[----:B------:R-:W-:-:S03]  /*2960*/  IMAD.IADD R17, R22, 0x1, R21 ;  /* 0x0000000116117824 */ /* 0x000fc600078e0215 */
[----:B------:R-:W-:Y:S02]  /*2970*/  IADD3 R25, PT, PT, R6, R15, R25 ;  /* 0x0000000f06197210 */ /* 0x000fe40007ffe019 */
[C-C-:B------:R-:W-:Y:S02]  /*2980*/  SHF.L.W.U32.HI R6, R17.reuse, 0x1a, R17.reuse ;  /* 0x0000001a11067819 */ /* 0x140fe40000010e11 */
[C-C-:B------:R-:W-:Y:S02]  /*2990*/  SHF.L.W.U32.HI R15, R17.reuse, 0x15, R17.reuse ;  /* 0x00000015110f7819 */ /* 0x140fe40000010e11 */
[----:B------:R-:W-:Y:S02]  /*29a0*/  SHF.L.W.U32.HI R20, R17, 0x7, R17 ;  /* 0x0000000711147819 */ /* 0x000fe40000010e11 */
        /* <DEDUP_REMOVED lines=11> */
[----:B------:R-:W-:Y:S02]  /*2a60*/  SHF.L.W.U32.HI R23, R16, 0x1a, R16 ;  /* 0x0000001a10177819 */ /* 0x000fe40000010e10 */
[C-C-:B------:R-:W-:Y:S02]  /*2a70*/  SHF.L.W.U32.HI R6, R20.reuse, 0x1e, R20.reuse ;  /* 0x0000001e14067819 */ /* 0x140fe40000010e14 */
[C-C-:B------:R-:W-:Y:S02]  /*2a80*/  SHF.L.W.U32.HI R15, R20.reuse, 0x13, R20.reuse ;  /* 0x00000013140f7819 */ /* 0x140fe40000010e14 */
[----:B------:R-:W-:Y:S02]  /*2a90*/  SHF.L.W.U32.HI R19, R20, 0xa, R20 ;  /* 0x0000000a14137819 */ /* 0x000fe40000010e14 */
[----:B------:R-:W-:-:S02]  /*2aa0*/  SHF.L.W.U32.HI R24, R16, 0x15, R16 ;  /* 0x0000001510187819 */ /* 0x000fc40000010e10 */
[----:B------:R-:W-:Y:S02]  /*2ab0*/  SHF.L.W.U32.HI R26, R16, 0x7, R16 ;  /* 0x00000007101a7819 */ /* 0x000fe40000010e10 */
[----:B------:R-:W-:Y:S02]  /*2ac0*/  LOP3.LUT R19, R19, R6, R15, 0x96, !PT ;  /* 0x0000000613137212 */ /* 0x000fe400078e960f */
[----:B------:R-:W-:Y:S02]  /*2ad0*/  LOP3.LUT R24, R26, R23, R24, 0x96, !PT ;  /* 0x000000171a187212 */ /* 0x000fe400078e9618 */
[----:B------:R-:W-:Y:S02]  /*2ae0*/  LOP3.LUT R6, R14, R16, R17, 0xb8, !PT ;  /* 0x000000100e067212 */ /* 0x000fe400078eb811 */
[----:B------:R-:W-:Y:S02]  /*2af0*/  LOP3.LUT R22, R25, R22, R20, 0xe8, !PT ;  /* 0x0000001619167212 */ /* 0x000fe400078ee814 */
[----:B------:R-:W-:-:S02]  /*2b00*/  IADD3 R24, PT, PT, R24, R6, R7 ;  /* 0x0000000618187210 */ /* 0x000fc40007ffe007 */
[----:B------:R-:W0:Y:S01]  /*2b10*/  LDC.64 R6, c[0x3][0xc0] ;  /* 0x00c03000ff067b82 */ /* 0x000e220000000a00 */
[----:B------:R-:W-:Y:S02]  /*2b20*/  IADD3 R19, PT, PT, R18, R19, R22 ;  /* 0x0000001312137210 */ /* 0x000fe40007ffe016 */
[----:B------:R-:W-:Y:S02]  /*2b30*/  IMAD.IADD R23, R24, 0x1, R13 ;  /* 0x0000000118177824 */ /* 0x000fe400078e020d */
[C-C-:B------:R-:W-:Y:S02]  /*2b40*/  SHF.L.W.U32.HI R13, R19.reuse, 0x1e, R19.reuse ;  /* 0x0000001e130d7819 */ /* 0x140fe40000010e13 */
[C---:B------:R-:W-:Y:S01]  /*2b50*/  SHF.L.W.U32.HI R18, R19.reuse, 0x13, R19 ;  /* 0x0000001313127819 */ /* 0x040fe20000010e13 */
[C---:B------:R-:W-:Y:S01]  /*2b60*/  IMAD.IADD R15, R20.reuse, 0x1, R23 ;  /* 0x00000001140f7824 */ /* 0x040fe200078e0217 */
[--C-:B------:R-:W-:Y:S02]  /*2b70*/  SHF.L.W.U32.HI R22, R19, 0xa, R19.reuse ;  /* 0x0000000a13167819 */ /* 0x100fe40000010e13 */
[----:B------:R-:W-:-:S02]  /*2b80*/  LOP3.LUT R25, R20, R25, R19, 0xe8, !PT ;  /* 0x0000001914197212 */ /* 0x000fc400078ee813 */
[----:B------:R-:W-:Y:S02]  /*2b90*/  LOP3.LUT R18, R22, R13, R18, 0x96, !PT ;  /* 0x0000000d16127212 */ /* 0x000fe400078e9612 */
[C-C-:B------:R-:W-:Y:S02]  /*2ba0*/  SHF.L.W.U32.HI R13, R15.reuse, 0x1a, R15.reuse ;  /* 0x0000001a0f0d7819 */ /* 0x140fe40000010e0f */
[C-C-:B------:R-:W-:Y:S02]  /*2bb0*/  SHF.L.W.U32.HI R22, R15.reuse, 0x15, R15.reuse ;  /* 0x000000150f167819 */ /* 0x140fe40000010e0f */
[----:B------:R-:W-:Y:S02]  /*2bc0*/  SHF.L.W.U32.HI R24, R15, 0x7, R15 ;  /* 0x000000070f187819 */ /* 0x000fe40000010e0f */
[----:B------:R-:W-:Y:S02]  /*2bd0*/  IADD3 R21, PT, PT, R21, R18, R25 ;  /* 0x0000001215157210 */ /* 0x000fe40007ffe019 */
[----:B------:R-:W-:-:S02]  /*2be0*/  LOP3.LUT R13, R24, R13, R22, 0x96, !PT ;  /* 0x0000000d180d7212 */ /* 0x000fc400078e9616 */
[----:B------:R-:W-:Y:S02]  /*2bf0*/  LOP3.LUT R22, R17, R15, R16, 0xb8, !PT ;  /* 0x0000000f11167212 */ /* 0x000fe400078eb810 */
[--C-:B------:R-:W-:Y:S02]  /*2c00*/  LOP3.LUT R20, R19, R20, R21.reuse, 0xe8, !PT ;  /* 0x0000001413147212 */ /* 0x100fe400078ee815 */
[----:B------:R-:W-:Y:S02]  /*2c10*/  IADD3 R13, PT, PT, R13, R22, R14 ;  /* 0x000000160d0d7210 */ /* 0x000fe40007ffe00e */
[----:B------:R-:W-:-:S03]  /*2c20*/  SHF.L.W.U32.HI R22, R21, 0xa, R21 ;  /* 0x0000000a15167819 */ /* 0x000fc60000010e15 */
[----:B0-----:R-:W-:Y:S01]  /*2c30*/  IMAD.IADD R14, R13, 0x1, R6 ;  /* 0x000000010d0e7824 */ /* 0x001fe200078e0206 */
[C-C-:B------:R-:W-:Y:S02]  /*2c40*/  SHF.L.W.U32.HI R6, R21.reuse, 0x1e, R21.reuse ;  /* 0x0000001e15067819 */ /* 0x140fe40000010e15 */
[----:B------:R-:W-:Y:S01]  /*2c50*/  SHF.L.W.U32.HI R13, R21, 0x13, R21 ;  /* 0x00000013150d7819 */ /* 0x000fe20000010e15 */
        /* <DEDUP_REMOVED lines=10> */
[C-C-:B------:R-:W-:Y:S01]  /*2d00*/  SHF.L.W.U32.HI R17, R22.reuse, 0x13, R22.reuse ;  /* 0x0000001316117819 */ /* 0x140fe20000010e16 */
[----:B------:R-:W0:Y:S01]  /*2d10*/  LDC.64 R12, c[0x3][0xc8] ;  /* 0x00c03200ff0c7b82 */ /* 0x000e220000000a00 */
[--C-:B------:R-:W-:Y:S01]  /*2d20*/  SHF.L.W.U32.HI R20, R22, 0xa, R22.reuse ;  /* 0x0000000a16147819 */ /* 0x100fe20000010e16 */
        /* <DEDUP_REMOVED lines=10> */
[C-C-:B------:R-:W-:Y:S02]  /*2dd0*/  SHF.L.W.U32.HI R7, R20.reuse, 0x13, R20.reuse ;  /* 0x0000001314077819 */ /* 0x140fe40000010e14 */
[----:B------:R-:W-:Y:S02]  /*2de0*/  SHF.L.W.U32.HI R19, R20, 0xa, R20 ;  /* 0x0000000a14137819 */ /* 0x000fe40000010e14 */
[----:B------:R-:W-:Y:S02]  /*2df0*/  LOP3.LUT R25, R15, R17, R18, 0xb8, !PT ;  /* 0x000000110f197212 */ /* 0x000fe400078eb812 */
[----:B------:R-:W-:Y:S02]  /*2e00*/  LOP3.LUT R19, R19, R6, R7, 0x96, !PT ;  /* 0x0000000613137212 */ /* 0x000fe400078e9607 */
[----:B------:R-:W1:Y:S01]  /*2e10*/  LDC.64 R6, c[0x0][0x398] ;  /* 0x0000e600ff067b82 */ /* 0x000e620000000a00 */
[----:B------:R-:W-:Y:S02]  /*2e20*/  IADD3 R23, PT, PT, R23, R25, R16 ;  /* 0x0000001917177210 */ /* 0x000fe40007ffe010 */
[----:B------:R-:W-:-:S03]  /*2e30*/  LOP3.LUT R21, R22, R21, R20, 0xe8, !PT ;  /* 0x0000001516157212 */ /* 0x000fc600078ee814 */
[----:B0-----:R-:W-:Y:S01]  /*2e40*/  IMAD.IADD R23, R23, 0x1, R12 ;  /* 0x0000000117177824 */ /* 0x001fe200078e020c */
[----:B------:R-:W-:-:S03]  /*2e50*/  IADD3 R21, PT, PT, R14, R19, R21 ;  /* 0x000000130e157210 */ /* 0x000fc60007ffe015 */
[----:B------:R-:W-:Y:S01]  /*2e60*/  IMAD.IADD R16, R22, 0x1, R23 ;  /* 0x0000000116107824 */ /* 0x000fe200078e0217 */
[C-C-:B------:R-:W-:Y:S02]  /*2e70*/  SHF.L.W.U32.HI R12, R21.reuse, 0x1e, R21.reuse ;  /* 0x0000001e150c7819 */ /* 0x140fe40000010e15 */
[C-C-:B------:R-:W-:Y:S02]  /*2e80*/  SHF.L.W.U32.HI R19, R21.reuse, 0x13, R21.reuse ;  /* 0x0000001315137819 */ /* 0x140fe40000010e15 */
[----:B------:R-:W-:Y:S02]  /*2e90*/  SHF.L.W.U32.HI R14, R21, 0xa, R21 ;  /* 0x0000000a150e7819 */ /* 0x000fe40000010e15 */
[--C-:B------:R-:W-:Y:S02]  /*2ea0*/  SHF.L.W.U32.HI R25, R16, 0x15, R16.reuse ;  /* 0x0000001510197819 */ /* 0x100fe40000010e10 */
[----:B------:R-:W-:Y:S02]  /*2eb0*/  LOP3.LUT R19, R14, R12, R19, 0x96, !PT ;  /* 0x0000000c0e137212 */ /* 0x000fe400078e9613 */
[----:B------:R-:W-:-:S02]  /*2ec0*/  SHF.L.W.U32.HI R12, R16, 0x1a, R16 ;  /* 0x0000001a100c7819 */ /* 0x000fc40000010e10 */
[----:B------:R-:W-:Y:S02]  /*2ed0*/  SHF.L.W.U32.HI R14, R16, 0x7, R16 ;  /* 0x00000007100e7819 */ /* 0x000fe40000010e10 */
[----:B------:R-:W-:Y:S02]  /*2ee0*/  LOP3.LUT R22, R20, R22, R21, 0xe8, !PT ;  /* 0x0000001614167212 */ /* 0x000fe400078ee815 */
[----:B------:R-:W-:Y:S02]  /*2ef0*/  LOP3.LUT R14, R14, R12, R25, 0x96, !PT ;  /* 0x0000000c0e0e7212 */ /* 0x000fe400078e9619 */
[----:B-1----:R-:W3:Y:S01]  /*2f00*/  LDG.E R12, desc[UR4][R6.64+0x1c] ;  /* 0x00001c04060c7981 */ /* 0x002ee2000c1e1900 */
[----:B------:R-:W-:Y:S02]  /*2f10*/  LOP3.LUT R25, R18, R16, R17, 0xb8, !PT ;  /* 0x0000001012197212 */ /* 0x000fe400078eb811 */
[----:B------:R-:W-:Y:S02]  /*2f20*/  IADD3 R19, PT, PT, R24, R19, R22 ;  /* 0x0000001318137210 */ /* 0x000fe40007ffe016 */
[----:B------:R-:W-:-:S02]  /*2f30*/  IADD3 R14, PT, PT, R14, R25, R15 ;  /* 0x000000190e0e7210 */ /* 0x000fc40007ffe00f */
[----:B------:R-:W-:-:S03]  /*2f40*/  SHF.L.W.U32.HI R22, R19, 0x1e, R19 ;  /* 0x0000001e13167819 */ /* 0x000fc60000010e13 */
[----:B------:R-:W-:Y:S01]  /*2f50*/  IMAD.IADD R25, R14, 0x1, R13 ;  /* 0x000000010e197824 */ /* 0x000fe200078e020d */
[C-C-:B------:R-:W-:Y:S01]  /*2f60*/  SHF.L.W.U32.HI R27, R19.reuse, 0x13, R19.reuse ;  /* 0x00000013131b7819 */ /* 0x140fe20000010e13 */
[----:B------:R-:W0:Y:S01]  /*2f70*/  LDC.64 R14, c[0x3][0xd0] ;  /* 0x00c03400ff0e7b82 */ /* 0x000e220000000a00 */
[--C-:B------:R-:W-:Y:S02]  /*2f80*/  SHF.L.W.U32.HI R24, R19, 0xa, R19.reuse ;  /* 0x0000000a13187819 */ /* 0x100fe40000010e13 */
[----:B------:R-:W-:Y:S01]  /*2f90*/  LOP3.LUT R13, R21, R20, R19, 0xe8, !PT ;  /* 0x00000014150d7212 */ /* 0x000fe200078ee813 */
[----:B------:R-:W-:Y:S01]  /*2fa0*/  IMAD.IADD R20, R20, 0x1, R25 ;  /* 0x0000000114147824 */ /* 0x000fe200078e0219 */
[----:B------:R-:W-:-:S04]  /*2fb0*/  LOP3.LUT R22, R24, R22, R27, 0x96, !PT ;  /* 0x0000001618167212 */ /* 0x000fc800078e961b */
[----:B------:R-:W-:Y:S02]  /*2fc0*/  IADD3 R22, PT, PT, R23, R22, R13 ;  /* 0x0000001617167210 */ /* 0x000fe40007ffe00d */
[C-C-:B------:R-:W-:Y:S02]  /*2fd0*/  SHF.L.W.U32.HI R13, R20.reuse, 0x1a, R20.reuse ;  /* 0x0000001a140d7819 */ /* 0x140fe40000010e14 */
[C-C-:B------:R-:W-:Y:S02]  /*2fe0*/  SHF.L.W.U32.HI R24, R20.reuse, 0x15, R20.reuse ;  /* 0x0000001514187819 */ /* 0x140fe40000010e14 */
[----:B------:R-:W-:-:S04]  /*2ff0*/  SHF.L.W.U32.HI R23, R20, 0x7, R20 ;  /* 0x0000000714177819 */ /* 0x000fc80000010e14 */
[----:B------:R-:W-:Y:S02]  /*3000*/  LOP3.LUT R13, R23, R13, R24, 0x96, !PT ;  /* 0x0000000d170d7212 */ /* 0x000fe400078e9618 */
[----:B------:R-:W-:-:S04]  /*3010*/  LOP3.LUT R23, R17, R20, R16, 0xb8, !PT ;  /* 0x0000001411177212 */ /* 0x000fc800078eb810 */
[----:B------:R-:W-:Y:S02]  /*3020*/  IADD3 R27, PT, PT, R13, R23, R18 ;  /* 0x000000170d1b7210 */ /* 0x000fe40007ffe012 */
[C-C-:B------:R-:W-:Y:S02]  /*3030*/  SHF.L.W.U32.HI R13, R22.reuse, 0x1e, R22.reuse ;  /* 0x0000001e160d7819 */ /* 0x140fe40000010e16 */
[C---:B------:R-:W-:Y:S01]  /*3040*/  SHF.L.W.U32.HI R18, R22.reuse, 0x13, R22 ;  /* 0x0000001316127819 */ /* 0x040fe20000010e16 */
[----:B0-----:R-:W-:Y:S01]  /*3050*/  IMAD.IADD R24, R27, 0x1, R14 ;  /* 0x000000011b187824 */ /* 0x001fe200078e020e */
[--C-:B------:R-:W-:Y:S02]  /*3060*/  SHF.L.W.U32.HI R23, R22, 0xa, R22.reuse ;  /* 0x0000000a16177819 */ /* 0x100fe40000010e16 */
[----:B------:R-:W-:Y:S02]  /*3070*/  LOP3.LUT R14, R19, R21, R22, 0xe8, !PT ;  /* 0x00000015130e7212 */ /* 0x000fe400078ee816 */
[----:B------:R-:W-:Y:S01]  /*3080*/  LOP3.LUT R18, R23, R13, R18, 0x96, !PT ;  /* 0x0000000d17127212 */ /* 0x000fe200078e9612 */
[----:B------:R-:W-:-:S03]  /*3090*/  IMAD.IADD R13, R21, 0x1, R24 ;  /* 0x00000001150d7824 */ /* 0x000fc600078e0218 */
        /* <DEDUP_REMOVED lines=8> */
[--C-:B------:R-:W-:Y:S01]  /*3120*/  SHF.L.W.U32.HI R28, R18, 0x13, R18.reuse ;  /* 0x00000013121c7819 */ /* 0x100fe20000010e12 */
[----:B------:R-:W-:Y:S01]  /*3130*/  IMAD.IADD R26, R14, 0x1, R15 ;  /* 0x000000010e1a7824 */ /* 0x000fe200078e020f */
[----:B------:R-:W-:Y:S01]  /*3140*/  SHF.L.W.U32.HI R21, R18, 0xa, R18 ;  /* 0x0000000a12157819 */ /* 0x000fe20000010e12 */
[----:B------:R-:W0:Y:S03]  /*3150*/  LDC.64 R14, c[0x3][0xd8] ;  /* 0x00c03600ff0e7b82 */ /* 0x000e260000000a00 */
[----:B------:R-:W-:-:S02]  /*3160*/  LOP3.LUT R17, R21, R17, R28, 0x96, !PT ;  /* 0x0000001115117212 */ /* 0x000fc400078e961c */
        /* <DEDUP_REMOVED lines=108> */
[----:B------:R-:W-:Y:S02]  /*3830*/  LOP3.LUT R20, R19, R24, R16, 0xb8, !PT ;  /* 0x0000001813147212 */ /* 0x000fe400078eb810 */
[--C-:B------:R-:W-:Y:S02]  /*3840*/  SHF.L.W.U32.HI R14, R13, 0x1e, R13.reuse ;  /* 0x0000001e0d0e7819 */ /* 0x100fe40000010e0d */
[----:B------:R-:W-:Y:S02]  /*3850*/  IADD3 R22, PT, PT, R23, R20, R22 ;  /* 0x0000001417167210 */ /* 0x000fe40007ffe016 */
[C-C-:B------:R-:W-:Y:S02]  /*3860*/  SHF.L.W.U32.HI R23, R13.reuse, 0x13, R13.reuse ;  /* 0x000000130d177819 */ /* 0x140fe40000010e0d */
[----:B------:R-:W-:Y:S01]  /*3870*/  SHF.L.W.U32.HI R20, R13, 0xa, R13 ;  /* 0x0000000a0d147819 */ /* 0x000fe20000010e0d */
[----:B------:R-:W-:-:S03]  /*3880*/  IMAD.IADD R22, R22, 0x1, R15 ;  /* 0x0000000116167824 */ /* 0x000fc600078e020f */
[----:B------:R-:W-:Y:S02]  /*3890*/  LOP3.LUT R20, R20, R14, R23, 0x96, !PT ;  /* 0x0000000e14147212 */ /* 0x000fe400078e9617 */
[----:B------:R-:W-:Y:S01]  /*38a0*/  LOP3.LUT R14, R18, R21, R13, 0xe8, !PT ;  /* 0x00000015120e7212 */ /* 0x000fe200078ee80d */
[----:B------:R-:W-:-:S03]  /*38b0*/  IMAD.IADD R21, R21, 0x1, R22 ;  /* 0x0000000115157824 */ /* 0x000fc600078e0216 */
[----:B------:R-:W-:Y:S02]  /*38c0*/  IADD3 R20, PT, PT, R17, R20, R14 ;  /* 0x0000001411147210 */ /* 0x000fe40007ffe00e */
[----:B------:R-:W0:Y:S01]  /*38d0*/  LDC.64 R14, c[0x3][0xf8] ;  /* 0x00c03e00ff0e7b82 */ /* 0x000e220000000a00 */
[C-C-:B------:R-:W-:Y:S02]  /*38e0*/  SHF.L.W.U32.HI R17, R21.reuse, 0x1a, R21.reuse ;  /* 0x0000001a15117819 */ /* 0x140fe40000010e15 */
[C-C-:B------:R-:W-:Y:S02]  /*38f0*/  SHF.L.W.U32.HI R26, R21.reuse, 0x15, R21.reuse ;  /* 0x00000015151a7819 */ /* 0x140fe40000010e15 */
[----:B------:R-:W-:-:S04]  /*3900*/  SHF.L.W.U32.HI R23, R21, 0x7, R21 ;  /* 0x0000000715177819 */ /* 0x000fc80000010e15 */
[----:B------:R-:W-:Y:S02]  /*3910*/  LOP3.LUT R26, R23, R17, R26, 0x96, !PT ;  /* 0x00000011171a7212 */ /* 0x000fe400078e961a */
[----:B------:R-:W-:-:S04]  /*3920*/  LOP3.LUT R17, R16, R21, R24, 0xb8, !PT ;  /* 0x0000001510117212 */ /* 0x000fc800078eb818 */
[----:B------:R-:W-:Y:S02]  /*3930*/  IADD3 R23, PT, PT, R26, R17, R19 ;  /* 0x000000111a177210 */ /* 0x000fe40007ffe013 */
[C-C-:B------:R-:W-:Y:S02]  /*3940*/  SHF.L.W.U32.HI R17, R20.reuse, 0x1e, R20.reuse ;  /* 0x0000001e14117819 */ /* 0x140fe40000010e14 */
[C-C-:B------:R-:W-:Y:S02]  /*3950*/  SHF.L.W.U32.HI R26, R20.reuse, 0x13, R20.reuse ;  /* 0x00000013141a7819 */ /* 0x140fe40000010e14 */
[----:B------:R-:W-:-:S04]  /*3960*/  SHF.L.W.U32.HI R19, R20, 0xa, R20 ;  /* 0x0000000a14137819 */ /* 0x000fc80000010e14 */
[----:B------:R-:W-:Y:S02]  /*3970*/  LOP3.LUT R17, R19, R17, R26, 0x96, !PT ;  /* 0x0000001113117212 */ /* 0x000fe400078e961a */
[----:B------:R-:W-:-:S04]  /*3980*/  LOP3.LUT R19, R13, R18, R20, 0xe8, !PT ;  /* 0x000000120d137212 */ /* 0x000fc800078ee814 */
[----:B------:R-:W-:Y:S01]  /*3990*/  IADD3 R17, PT, PT, R22, R17, R19 ;  /* 0x0000001116117210 */ /* 0x000fe20007ffe013 */
[----:B0-----:R-:W-:-:S03]  /*39a0*/  IMAD.IADD R19, R23, 0x1, R14 ;  /* 0x0000000117137824 */ /* 0x001fc600078e020e */
[C---:B------:R-:W-:Y:S01]  /*39b0*/  SHF.L.W.U32.HI R14, R17.reuse, 0x1e, R17 ;  /* 0x0000001e110e7819 */ /* 0x040fe20000010e11 */
[----:B------:R-:W-:Y:S01]  /*39c0*/  IMAD.IADD R18, R18, 0x1, R19 ;  /* 0x0000000112127824 */ /* 0x000fe200078e0213 */
[C-C-:B------:R-:W-:Y:S02]  /*39d0*/  SHF.L.W.U32.HI R23, R17.reuse, 0x13, R17.reuse ;  /* 0x0000001311177819 */ /* 0x140fe40000010e11 */
[----:B------:R-:W-:Y:S01]  /*39e0*/  SHF.L.W.U32.HI R22, R17, 0xa, R17 ;  /* 0x0000000a11167819 */ /* 0x000fe20000010e11 */
[----:B------:R-:W-:Y:S01]  /*39f0*/  IMAD.IADD R9, R24, 0x1, R9 ;  /* 0x0000000118097824 */ /* 0x000fe200078e0209 */
[--C-:B------:R-:W-:Y:S02]  /*3a00*/  SHF.L.W.U32.HI R25, R18, 0x7, R18.reuse ;  /* 0x0000000712197819 */ /* 0x100fe40000010e12 */
[----:B------:R-:W-:Y:S02]  /*3a10*/  LOP3.LUT R14, R22, R14, R23, 0x96, !PT ;  /* 0x0000000e160e7212 */ /* 0x000fe400078e9617 */
[----:B------:R-:W-:-:S02]  /*3a20*/  SHF.L.W.U32.HI R22, R18, 0x1a, R18 ;  /* 0x0000001a12167819 */ /* 0x000fc40000010e12 */
[----:B------:R-:W-:Y:S02]  /*3a30*/  SHF.L.W.U32.HI R23, R18, 0x15, R18 ;  /* 0x0000001512177819 */ /* 0x000fe40000010e12 */
[----:B---3--:R-:W-:Y:S02]  /*3a40*/  ISETP.GT.U32.AND P0, PT, R9, R12, PT ;  /* 0x0000000c0900720c */ /* 0x008fe40003f04070 */
[----:B------:R-:W-:Y:S02]  /*3a50*/  LOP3.LUT R23, R25, R22, R23, 0x96, !PT ;  /* 0x0000001619177212 */ /* 0x000fe400078e9617 */
[----:B------:R-:W-:Y:S02]  /*3a60*/  LOP3.LUT R22, R20, R13, R17, 0xe8, !PT ;  /* 0x0000000d14167212 */ /* 0x000fe400078ee811 */
[----:B------:R-:W-:Y:S02]  /*3a70*/  LOP3.LUT R24, R24, R18, R21, 0xb8, !PT ;  /* 0x0000001218187212 */ /* 0x000fe400078eb815 */
[----:B------:R-:W-:-:S02]  /*3a80*/  IADD3 R14, PT, PT, R19, R14, R22 ;  /* 0x0000000e130e7210 */ /* 0x000fc40007ffe016 */
[----:B------:R-:W-:Y:S01]  /*3a90*/  IADD3 R24, PT, PT, R23, R24, R16 ;  /* 0x0000001817187210 */ /* 0x000fe20007ffe010 */
[----:B--2---:R-:W-:Y:S01]  /*3aa0*/  VIADD R0, R0, UR6 ;  /* 0x0000000600007c36 */ /* 0x004fe20008000000 */
[C-C-:B------:R-:W-:Y:S02]  /*3ab0*/  SHF.L.W.U32.HI R16, R14.reuse, 0x1e, R14.reuse ;  /* 0x0000001e0e107819 */ /* 0x140fe40000010e0e */
[C-C-:B------:R-:W-:Y:S02]  /*3ac0*/  SHF.L.W.U32.HI R19, R14.reuse, 0x13, R14.reuse ;  /* 0x000000130e137819 */ /* 0x140fe40000010e0e */
[----:B------:R-:W-:Y:S01]  /*3ad0*/  SHF.L.W.U32.HI R22, R14, 0xa, R14 ;  /* 0x0000000a0e167819 */ /* 0x000fe20000010e0e */
[C---:B------:R-:W-:Y:S01]  /*3ae0*/  IMAD.IADD R10, R17.reuse, 0x1, R10 ;  /* 0x00000001110a7824 */ /* 0x040fe200078e020a */
[----:B------:R-:W-:Y:S01]  /*3af0*/  LOP3.LUT R17, R17, R20, R14, 0xe8, !PT ;  /* 0x0000001411117212 */ /* 0x000fe200078ee80e */
[----:B------:R-:W-:Y:S01]  /*3b00*/  IMAD.IADD R11, R20, 0x1, R11 ;  /* 0x00000001140b7824 */ /* 0x000fe200078e020b */
[----:B------:R-:W-:Y:S01]  /*3b10*/  LOP3.LUT R16, R22, R16, R19, 0x96, !PT ;  /* 0x0000001016107212 */ /* 0x000fe200078e9613 */
[----:B------:R-:W-:Y:S01]  /*3b20*/  IMAD.IADD R15, R24, 0x1, R15 ;  /* 0x00000001180f7824 */ /* 0x000fe200078e020f */
[----:B------:R-:W-:Y:S06]  /*3b30*/  @P0 EXIT ;  /* 0x000000000000094d */ /* 0x000fec0003800000 */
[----:B------:R-:W-:Y:S01]  /*3b40*/  ISETP.GE.U32.AND P0, PT, R9, R12, PT ;  /* 0x0000000c0900720c */ /* 0x000fe20003f06070 */
[----:B------:R-:W-:Y:S01]  /*3b50*/  IMAD.IADD R8, R21, 0x1, R8 ;  /* 0x0000000115087824 */ /* 0x000fe200078e0208 */
[C---:B------:R-:W-:Y:S01]  /*3b60*/  IADD3 R17, PT, PT, R15.reuse, R16, R17 ;  /* 0x000000100f117210 */ /* 0x040fe20007ffe011 */
[----:B------:R-:W-:Y:S01]  /*3b70*/  IMAD.IADD R5, R14, 0x1, R5 ;  /* 0x000000010e057824 */ /* 0x000fe200078e0205 */
[----:B------:R-:W-:Y:S01]  /*3b80*/  IADD3 R2, PT, PT, R15, R2, R13 ;  /* 0x000000020f027210 */ /* 0x000fe20007ffe00d */
[----:B------:R-:W-:Y:S02]  /*3b90*/  IMAD.IADD R3, R18, 0x1, R3 ;  /* 0x0000000112037824 */ /* 0x000fe400078e0203 */
[----:B------:R-:W-:-:S06]  /*3ba0*/  IMAD.IADD R13, R17, 0x1, R4 ;  /* 0x00000001110d7824 */ /* 0x000fcc00078e0204 */
[----:B------:R-:W-:Y:S05]  /*3bb0*/  @!P0 BRA `(.L_x_2) ;  /* 0x0000000000848947 */ /* 0x000fea0003800000 */
[----:B------:R-:W2:Y:S02]  /*3bc0*/  LDG.E R15, desc[UR4][R6.64+0x18] ;  /* 0x00001804060f7981 */ /* 0x000ea4000c1e1900 */
[----:B--2---:R-:W-:-:S13]  /*3bd0*/  ISETP.GT.U32.AND P0, PT, R8, R15, PT ;  /* 0x0000000f0800720c */ /* 0x004fda0003f04070 */
[----:B------:R-:W-:Y:S05]  /*3be0*/  @P0 EXIT ;  /* 0x000000000000094d */ /* 0x000fea0003800000 */
[----:B------:R-:W-:-:S13]  /*3bf0*/  ISETP.GE.U32.AND P0, PT, R8, R15, PT ;  /* 0x0000000f0800720c */ /* 0x000fda0003f06070 */
        /* <DEDUP_REMOVED lines=29> */
.L_x_2:
[----:B------:R-:W0:Y:S01]  /*3dd0*/  S2R R15, SR_LANEID ;  /* 0x00000000000f7919 */ /* 0x000e220000000000 */
[----:B------:R-:W-:Y:S01]  /*3de0*/  VOTEU.ANY UR6, UPT, PT ;  /* 0x0000000000067886 */ /* 0x000fe200038e0100 */
[----:B------:R-:W1:Y:S01]  /*3df0*/  LDC.64 R6, c[0x0][0x3a8] ;  /* 0x0000ea00ff067b82 */ /* 0x000e620000000a00 */
[----:B------:R-:W0:Y:S08]  /*3e00*/  FLO.U32 R4, UR6 ;  /* 0x0000000600047d00 */ /* 0x000e3000080e0000 */
[----:B------:R-:W1:Y:S01]  /*3e10*/  POPC R17, UR6 ;  /* 0x0000000600117d09 */ /* 0x000e620008000000 */
[----:B0-----:R-:W-:-:S13]  /*3e20*/  ISETP.EQ.U32.AND P0, PT, R4, R15, PT ;  /* 0x0000000f0400720c */ /* 0x001fda0003f02070 */
[----:B-1----:R-:W2:Y:S01]  /*3e30*/  @P0 ATOMG.E.ADD.STRONG.GPU PT, R7, desc[UR4][R6.64], R17 ;  /* 0x80000011060709a8 */ /* 0x002ea200081ef104 */
[----:B------:R-:W0:Y:S02]  /*3e40*/  S2R R12, SR_LTMASK ;  /* 0x00000000000c7919 */ /* 0x000e240000003900 */
[----:B0-----:R-:W-:-:S06]  /*3e50*/  LOP3.LUT R12, R12, UR6, RZ, 0xc0, !PT ;  /* 0x000000060c0c7c12 */ /* 0x001fcc000f8ec0ff */
[----:B------:R-:W0:Y:S01]  /*3e60*/  POPC R12, R12 ;  /* 0x0000000c000c7309 */ /* 0x000e220000000000 */
[----:B--2---:R-:W0:Y:S02]  /*3e70*/  SHFL.IDX PT, R15, R7, R4, 0x1f ;  /* 0x00001f04070f7589 */ /* 0x004e2400000e0000 */
[----:B0-----:R-:W-:-:S05]  /*3e80*/  IMAD.IADD R15, R15, 0x1, R12 ;  /* 0x000000010f0f7824 */ /* 0x001fca00078e020c */
[----:B------:R-:W-:-:S13]  /*3e90*/  ISETP.GT.U32.AND P0, PT, R15, 0x3ff, PT ;  /* 0x000003ff0f00780c */ /* 0x000fda0003f04070 */
[----:B------:R-:W-:Y:S05]  /*3ea0*/  @P0 EXIT ;  /* 0x000000000000094d */ /* 0x000fea0003800000 */
[----:B------:R-:W0:Y:S01]  /*3eb0*/  LDC.64 R6, c[0x0][0x3a0] ;  /* 0x0000e800ff067b82 */ /* 0x000e220000000a00 */
[--C-:B------:R-:W-:Y:S02]  /*3ec0*/  SHF.R.U32.HI R17, RZ, 0x10, R13.reuse ;  /* 0x00000010ff117819 */ /* 0x100fe4000001160d */
[----:B------:R-:W-:Y:S02]  /*3ed0*/  SHF.R.U32.HI R19, RZ, 0x18, R13 ;  /* 0x00000018ff137819 */ /* 0x000fe4000001160d */
[--C-:B------:R-:W-:Y:S02]  /*3ee0*/  SHF.R.U32.HI R21, RZ, 0x8, R5.reuse ;  /* 0x00000008ff157819 */ /* 0x100fe40000011605 */
[--C-:B------:R-:W-:Y:S02]  /*3ef0*/  SHF.R.U32.HI R23, RZ, 0x10, R5.reuse ;  /* 0x00000010ff177819 */ /* 0x100fe40000011605 */
[----:B------:R-:W-:Y:S02]  /*3f00*/  SHF.R.U32.HI R25, RZ, 0x18, R5 ;  /* 0x00000018ff197819 */ /* 0x000fe40000011605 */
[----:B------:R-:W-:Y:S01]  /*3f10*/  SHF.R.U32.HI R27, RZ, 0x8, R10 ;  /* 0x00000008ff1b7819 */ /* 0x000fe2000001160a */
[----:B0-----:R-:W-:Y:S01]  /*3f20*/  IMAD.WIDE.U32 R6, R15, 0x28, R6 ;  /* 0x000000280f067825 */ /* 0x001fe200078e0006 */
[----:B------:R-:W-:-:S04]  /*3f30*/  SHF.R.U32.HI R15, RZ, 0x8, R13 ;  /* 0x00000008ff0f7819 */ /* 0x000fc8000001160d */
[----:B------:R0:W-:Y:S04]  /*3f40*/  STG.E.U8 desc[UR4][R6.64+0x4], R13 ;  /* 0x0000040d06007986 */ /* 0x0001e8000c101104 */
[----:B------:R1:W-:Y:S04]  /*3f50*/  STG.E.U8 desc[UR4][R6.64+0x6], R17 ;  /* 0x0000061106007986 */ /* 0x0003e8000c101104 */
[----:B------:R2:W-:Y:S01]  /*3f60*/  STG.E.U8 desc[UR4][R6.64+0x7], R19 ;  /* 0x0000071306007986 */ /* 0x0005e2000c101104 */
[----:B0-----:R-:W-:-:S03]  /*3f70*/  SHF.R.U32.HI R13, RZ, 0x10, R10 ;  /* 0x00000010ff0d7819 */ /* 0x001fc6000001160a */
[----:B------:R0:W-:Y:S01]  /*3f80*/  STG.E.U8 desc[UR4][R6.64+0x8], R5 ;  /* 0x0000080506007986 */ /* 0x0001e2000c101104 */
[----:B-1----:R-:W-:-:S03]  /*3f90*/  SHF.R.U32.HI R17, RZ, 0x10, R11 ;  /* 0x00000010ff117819 */ /* 0x002fc6000001160b */
[----:B------:R1:W-:Y:S01]  /*3fa0*/  STG.E.U8 desc[UR4][R6.64+0x5], R15 ;  /* 0x0000050f06007986 */ /* 0x0003e2000c101104 */
[----:B--2---:R-:W-:-:S03]  /*3fb0*/  SHF.R.U32.HI R19, RZ, 0x18, R11 ;  /* 0x00000018ff137819 */ /* 0x004fc6000001160b */
[----:B------:R2:W-:Y:S04]  /*3fc0*/  STG.E.U8 desc[UR4][R6.64+0x9], R21 ;  /* 0x0000091506007986 */ /* 0x0005e8000c101104 */
[----:B------:R3:W-:Y:S01]  /*3fd0*/  STG.E.U8 desc[UR4][R6.64+0xe], R13 ;  /* 0x00000e0d06007986 */ /* 0x0007e2000c101104 */
[----:B0-----:R-:W-:-:S03]  /*3fe0*/  SHF.R.U32.HI R5, RZ, 0x8, R11 ;  /* 0x00000008ff057819 */ /* 0x001fc6000001160b */
[----:B------:R0:W-:Y:S01]  /*3ff0*/  STG.E.U8 desc[UR4][R6.64+0x10], R11 ;  /* 0x0000100b06007986 */ /* 0x0001e2000c101104 */
[----:B-1----:R-:W-:Y:S02]  /*4000*/  SHF.R.U32.HI R15, RZ, 0x18, R10 ;  /* 0x00000018ff0f7819 */ /* 0x002fe4000001160a */
[--C-:B--2---:R-:W-:Y:S01]  /*4010*/  SHF.R.U32.HI R21, RZ, 0x8, R2.reuse ;  /* 0x00000008ff157819 */ /* 0x104fe20000011602 */
[----:B------:R1:W-:Y:S01]  /*4020*/  STG.E.U8 desc[UR4][R6.64+0xb], R25 ;  /* 0x00000b1906007986 */ /* 0x0003e2000c101104 */
[----:B---3--:R-:W-:-:S03]  /*4030*/  SHF.R.U32.HI R13, RZ, 0x18, R2 ;  /* 0x00000018ff0d7819 */ /* 0x008fc60000011602 */
[----:B------:R2:W-:Y:S01]  /*4040*/  STG.E.U8 desc[UR4][R6.64+0x11], R5 ;  /* 0x0000110506007986 */ /* 0x0005e2000c101104 */
[----:B0-----:R-:W-:-:S03]  /*4050*/  SHF.R.U32.HI R11, RZ, 0x10, R3 ;  /* 0x00000010ff0b7819 */ /* 0x001fc60000011603 */
[----:B------:R0:W-:Y:S04]  /*4060*/  STG.E.U8 desc[UR4][R6.64+0xa], R23 ;  /* 0x00000a1706007986 */ /* 0x0001e8000c101104 */
[----:B------:R3:W-:Y:S01]  /*4070*/  STG.E.U8 desc[UR4][R6.64+0xf], R15 ;  /* 0x00000f0f06007986 */ /* 0x0007e2000c101104 */
[----:B-1----:R-:W-:-:S03]  /*4080*/  SHF.R.U32.HI R25, RZ, 0x8, R3 ;  /* 0x00000008ff197819 */ /* 0x002fc60000011603 */
[----:B------:R1:W-:Y:S01]  /*4090*/  STG.E.U8 desc[UR4][R6.64+0x12], R17 ;  /* 0x0000121106007986 */ /* 0x0003e2000c101104 */
[----:B--2---:R-:W-:-:S03]  /*40a0*/  SHF.R.U32.HI R5, RZ, 0x18, R3 ;  /* 0x00000018ff057819 */ /* 0x004fc60000011603 */
[----:B------:R2:W-:Y:S01]  /*40b0*/  STG.E.U8 desc[UR4][R6.64+0x13], R19 ;  /* 0x0000131306007986 */ /* 0x0005e2000c101104 */
[----:B0-----:R-:W-:-:S03]  /*40c0*/  SHF.R.U32.HI R23, RZ, 0x10, R2 ;  /* 0x00000010ff177819 */ /* 0x001fc60000011602 */
[----:B------:R0:W-:Y:S01]  /*40d0*/  STG.E.U8 desc[UR4][R6.64+0x15], R21 ;  /* 0x0000151506007986 */ /* 0x0001e2000c101104 */
[----:B---3--:R-:W-:-:S03]  /*40e0*/  SHF.R.U32.HI R15, RZ, 0x8, R8 ;  /* 0x00000008ff0f7819 */ /* 0x008fc60000011608 */
[----:B------:R3:W-:Y:S01]  /*40f0*/  STG.E.U8 desc[UR4][R6.64+0x17], R13 ;  /* 0x0000170d06007986 */ /* 0x0007e2000c101104 */
[----:B-1----:R-:W-:-:S03]  /*4100*/  SHF.R.U32.HI R17, RZ, 0x10, R8 ;  /* 0x00000010ff117819 */ /* 0x002fc60000011608 */
[----:B------:R1:W-:Y:S01]  /*4110*/  STG.E.U8 desc[UR4][R6.64+0x18], R3 ;  /* 0x0000180306007986 */ /* 0x0003e2000c101104 */
[----:B--2---:R-:W-:-:S03]  /*4120*/  SHF.R.U32.HI R19, RZ, 0x18, R8 ;  /* 0x00000018ff137819 */ /* 0x004fc60000011608 */
[----:B------:R2:W-:Y:S01]  /*4130*/  STG.E.U8 desc[UR4][R6.64+0x1a], R11 ;  /* 0x00001a0b06007986 */ /* 0x0005e2000c101104 */
[----:B0-----:R-:W-:Y:S01]  /*4140*/  IMAD.MOV.U32 R21, RZ, RZ, 0x1 ;  /* 0x00000001ff157424 */ /* 0x001fe200078e00ff */
[--C-:B---3--:R-:W-:Y:S02]  /*4150*/  SHF.R.U32.HI R13, RZ, 0x18, R9.reuse ;  /* 0x00000018ff0d7819 */ /* 0x108fe40000011609 */
[----:B------:R-:W-:Y:S01]  /*4160*/  STG.E desc[UR4][R6.64], R0 ;  /* 0x0000000006007986 */ /* 0x000fe2000c101904 */
[----:B-1----:R-:W-:-:S03]  /*4170*/  SHF.R.U32.HI R3, RZ, 0x8, R9 ;  /* 0x00000008ff037819 */ /* 0x002fc60000011609 */
[----:B------:R-:W-:Y:S01]  /*4180*/  STG.E.U8 desc[UR4][R6.64+0xd], R27 ;  /* 0x00000d1b06007986 */ /* 0x000fe2000c101104 */
[----:B--2---:R-:W-:-:S03]  /*4190*/  SHF.R.U32.HI R11, RZ, 0x10, R9 ;  /* 0x00000010ff0b7819 */ /* 0x004fc60000011609 */
[----:B------:R-:W-:Y:S04]  /*41a0*/  STG.E.U8 desc[UR4][R6.64+0xc], R10 ;  /* 0x00000c0a06007986 */ /* 0x000fe8000c101104 */
        /* <DEDUP_REMOVED lines=9> */
[----:B------:R-:W-:Y:S04]  /*4240*/  STG.E desc[UR4][R6.64+0x24], R21 ;  /* 0x0000241506007986 */ /* 0x000fe8000c101904 */
[----:B------:R-:W-:Y:S04]  /*4250*/  STG.E.U8 desc[UR4][R6.64+0x21], R3 ;  /* 0x0000210306007986 */ /* 0x000fe8000c101104 */
[----:B------:R-:W-:Y:S04]  /*4260*/  STG.E.U8 desc[UR4][R6.64+0x22], R11 ;  /* 0x0000220b06007986 */ /* 0x000fe8000c101104 */
[----:B------:R-:W-:Y:S01]  /*4270*/  STG.E.U8 desc[UR4][R6.64+0x23], R13 ;  /* 0x0000230d06007986 */ /* 0x000fe2000c101104 */
[----:B------:R-:W-:Y:S05]  /*4280*/  EXIT ;  /* 0x000000000000794d */ /* 0x000fea0003800000 */
.L_x_3:
        /* <DEDUP_REMOVED lines=15> */
.L_x_6:


//--------------------- .nv.shared.reserved.0     --------------------------
	.section	.nv.shared.reserved.0,"aw",@nobits
	.weak		__nv_reservedSMEM_offset_0_alias
	.size		__nv_reservedSMEM_offset_0_alias, 0, 64
	.other		__nv_reservedSMEM_offset_0_alias,@"STO_CUDA_RESERVED_SHARED STV_DEFAULT"
__nv_reservedSMEM_offset_0_alias:
	.zero		0
	.zero		64


//--------------------- .nv.constant0._Z26sha256_mine_kernel_batchedPKhPKjjjS2_P12MiningResultPjj --------------------------
	.section	.nv.constant0._Z26sha256_mine_kernel_batchedPKhPKjjjS2_P12MiningResultPjj,"a",@progbits
	.sectionflags	@""
	.align	4
.nv.constant0._Z26sha256_mine_kernel_batchedPKhPKjjjS2_P12MiningResultPjj:
	.zero		948


//--------------------- .nv.constant0._Z28sha256_mine_kernel_optimizedPKhPKjjjS2_P12MiningResultPj --------------------------
	.section	.nv.constant0._Z28sha256_mine_kernel_optimizedPKhPKjjjS2_P12MiningResultPj,"a",@progbits
	.sectionflags	@""
	.align	4
.nv.constant0._Z28sha256_mine_kernel_optimizedPKhPKjjjS2_P12MiningResultPj:
	.zero		944


//--------------------- .nv.constant0._Z18sha256_mine_kernelPKhPKjjjS2_P12MiningResultPj --------------------------
	.section	.nv.constant0._Z18sha256_mine_kernelPKhPKjjjS2_P12MiningResultPj,"a",@progbits
	.sectionflags	@""
	.align	4
.nv.constant0._Z18sha256_mine_kernelPKhPKjjjS2_P12MiningResultPj:
	.zero		944


//--------------------- SYMBOLS --------------------------

	.type		.nv.reservedSmem.offset0,@object
	.size		.nv.reservedSmem.offset0,0x4
